	.target	sm_90a

	.elftype	@"ET_EXEC"


//--------------------- .note.nv.tkinfo           --------------------------
	.section	.note.nv.tkinfo,"",@"SHT_NOTE"
	.sectionflags	@"SHF_NOTE_NV_TKINFO"
	.tkinfo
        /*0018*/ 	.word	0x00000002
        /*0030*/ 	.string	""
        /*0030*/ 	.string	"ptxas"
        /*0030*/ 	.string	"Cuda compilation tools, release 13.0, V13.0.88"
        /*0030*/ 	.string	"Build cuda_13.0.r13.0/compiler.36424714_0"
        /*0030*/ 	.string	"-arch sm_90a -m 64 "



//--------------------- .note.nv.cuinfo           --------------------------
	.section	.note.nv.cuinfo,"",@"SHT_NOTE"
	.sectionflags	@"SHF_NOTE_NV_CUINFO"
        /*0018*/ 	.short	0x0002
        /*001a*/ 	.short	0x005a
        /*001c*/ 	.short	0x0082
	.zero		2


//--------------------- .nv.info                  --------------------------
	.section	.nv.info,"",@"SHT_CUDA_INFO"
	.align	4


	//----- nvinfo : EIATTR_REGCOUNT
	.align		4
        /*0000*/ 	.byte	0x04, 0x2f
        /*0002*/ 	.short	(.L_15 - .L_14)
	.align		4
.L_14:
        /*0004*/ 	.word	index@(_ZN7cutlass13device_kernelINS_4gemm6kernel13GemmUniversalIN4cute5tupleIJiiiiEEENS1_10collective13CollectiveMmaINS1_34MainloopSm90TmaGmmaWarpSpecializedILi18ENS5_IJNS4_1CILi4EEENSA_ILi2EEENSA_ILi1EEEEEENS1_32KernelTmaWarpSpecializedPingpongEEENS5_IJNSA_ILi64EEENSA_ILi128EEESH_EEEaNS5_IJlSD_lEEEaSK_NS4_8TiledMMAINS4_8MMA_AtomIJNS4_4SM904GMMA27MMA_64x128x32_S32S8S8_SS_TNEEEENS4_6LayoutINS5_IJSD_SD_SD_EEENS5_IJNSA_ILi0EEEST_ST_EEEEENS5_IJNS4_10UnderscoreESW_SW_EEEEENS4_23SM90_TMA_LOAD_MULTICASTENS4_14ComposedLayoutINS4_7SwizzleILi2ELi4ELi3EEENS4_18smem_ptr_flag_bitsILi8EEENSR_INS5_IJNSA_ILi8EEESH_EEENS5_IJSH_SD_EEEEEEEvNS4_8identityESZ_S19_vS1A_EENS_8epilogue10collective6detail29Sm90TmaWarpSpecializedAdapterINS1D_15DefaultEpilogueIaSK_SK_NS1C_6thread17LinearCombinationIaLi1EiiLNS1H_9ScaleType4KindE0ELNS_15FloatRoundStyleE2EaEENS1_15EpilogueDefaultEEEEEvvEEEEvNT_6ParamsE)
        /*0008*/ 	.word	0x000000a8


	//----- nvinfo : EIATTR_FRAME_SIZE
	.align		4
.L_15:
        /*000c*/ 	.byte	0x04, 0x11
        /*000e*/ 	.short	(.L_17 - .L_16)
	.align		4
.L_16:
        /*0010*/ 	.word	index@(_ZN7cutlass13device_kernelINS_4gemm6kernel13GemmUniversalIN4cute5tupleIJiiiiEEENS1_10collective13CollectiveMmaINS1_34MainloopSm90TmaGmmaWarpSpecializedILi18ENS5_IJNS4_1CILi4EEENSA_ILi2EEENSA_ILi1EEEEEENS1_32KernelTmaWarpSpecializedPingpongEEENS5_IJNSA_ILi64EEENSA_ILi128EEESH_EEEaNS5_IJlSD_lEEEaSK_NS4_8TiledMMAINS4_8MMA_AtomIJNS4_4SM904GMMA27MMA_64x128x32_S32S8S8_SS_TNEEEENS4_6LayoutINS5_IJSD_SD_SD_EEENS5_IJNSA_ILi0EEEST_ST_EEEEENS5_IJNS4_10UnderscoreESW_SW_EEEEENS4_23SM90_TMA_LOAD_MULTICASTENS4_14ComposedLayoutINS4_7SwizzleILi2ELi4ELi3EEENS4_18smem_ptr_flag_bitsILi8EEENSR_INS5_IJNSA_ILi8EEESH_EEENS5_IJSH_SD_EEEEEEEvNS4_8identityESZ_S19_vS1A_EENS_8epilogue10collective6detail29Sm90TmaWarpSpecializedAdapterINS1D_15DefaultEpilogueIaSK_SK_NS1C_6thread17LinearCombinationIaLi1EiiLNS1H_9ScaleType4KindE0ELNS_15FloatRoundStyleE2EaEENS1_15EpilogueDefaultEEEEEvvEEEEvNT_6ParamsE)
        /*0014*/ 	.word	0x00000008


	//----- nvinfo : EIATTR_MIN_STACK_SIZE
	.align		4
.L_17:
        /*0018*/ 	.byte	0x04, 0x12
        /*001a*/ 	.short	(.L_19 - .L_18)
	.align		4
.L_18:
        /*001c*/ 	.word	index@(_ZN7cutlass13device_kernelINS_4gemm6kernel13GemmUniversalIN4cute5tupleIJiiiiEEENS1_10collective13CollectiveMmaINS1_34MainloopSm90TmaGmmaWarpSpecializedILi18ENS5_IJNS4_1CILi4EEENSA_ILi2EEENSA_ILi1EEEEEENS1_32KernelTmaWarpSpecializedPingpongEEENS5_IJNSA_ILi64EEENSA_ILi128EEESH_EEEaNS5_IJlSD_lEEEaSK_NS4_8TiledMMAINS4_8MMA_AtomIJNS4_4SM904GMMA27MMA_64x128x32_S32S8S8_SS_TNEEEENS4_6LayoutINS5_IJSD_SD_SD_EEENS5_IJNSA_ILi0EEEST_ST_EEEEENS5_IJNS4_10UnderscoreESW_SW_EEEEENS4_23SM90_TMA_LOAD_MULTICASTENS4_14ComposedLayoutINS4_7SwizzleILi2ELi4ELi3EEENS4_18smem_ptr_flag_bitsILi8EEENSR_INS5_IJNSA_ILi8EEESH_EEENS5_IJSH_SD_EEEEEEEvNS4_8identityESZ_S19_vS1A_EENS_8epilogue10collective6detail29Sm90TmaWarpSpecializedAdapterINS1D_15DefaultEpilogueIaSK_SK_NS1C_6thread17LinearCombinationIaLi1EiiLNS1H_9ScaleType4KindE0ELNS_15FloatRoundStyleE2EaEENS1_15EpilogueDefaultEEEEEvvEEEEvNT_6ParamsE)
        /*0020*/ 	.word	0x00000008
.L_19:


//--------------------- .nv.compat                --------------------------
	.section	.nv.compat,"",@"SHT_CUDA_COMPAT_INFO"
	.align	4
        /*0000*/ 	.byte	0x02, 0x09, 0x01, 0x00, 0x02, 0x02, 0x04, 0x00, 0x02, 0x05, 0x05, 0x00, 0x03, 0x07, 0x01, 0x01
        /*0010*/ 	.byte	0x02, 0x03, 0x01, 0x00, 0x02, 0x06, 0x01, 0x00, 0x04, 0x0b, 0x08, 0x00, 0x00, 0x00, 0x00, 0x00
        /*0020*/ 	.byte	0x00, 0x00, 0x00, 0x00


//--------------------- .nv.info._ZN7cutlass13device_kernelINS_4gemm6kernel13GemmUniversalIN4cute5tupleIJiiiiEEENS1_10collective13CollectiveMmaINS1_34MainloopSm90TmaGmmaWarpSpecializedILi18ENS5_IJNS4_1CILi4EEENSA_ILi2EEENSA_ILi1EEEEEENS1_32KernelTmaWarpSpecializedPingpongEEENS5_IJNSA_ILi64EEENSA_ILi128EEESH_EEEaNS5_IJlSD_lEEEaSK_NS4_8TiledMMAINS4_8MMA_AtomIJNS4_4SM904GMMA27MMA_64x128x32_S32S8S8_SS_TNEEEENS4_6LayoutINS5_IJSD_SD_SD_EEENS5_IJNSA_ILi0EEEST_ST_EEEEENS5_IJNS4_10UnderscoreESW_SW_EEEEENS4_23SM90_TMA_LOAD_MULTICASTENS4_14ComposedLayoutINS4_7SwizzleILi2ELi4ELi3EEENS4_18smem_ptr_flag_bitsILi8EEENSR_INS5_IJNSA_ILi8EEESH_EEENS5_IJSH_SD_EEEEEEEvNS4_8identityESZ_S19_vS1A_EENS_8epilogue10collective6detail29Sm90TmaWarpSpecializedAdapterINS1D_15DefaultEpilogueIaSK_SK_NS1C_6thread17LinearCombinationIaLi1EiiLNS1H_9ScaleType4KindE0ELNS_15FloatRoundStyleE2EaEENS1_15EpilogueDefaultEEEEEvvEEEEvNT_6ParamsE --------------------------
	.section	.nv.info._ZN7cutlass13device_kernelINS_4gemm6kernel13GemmUniversalIN4cute5tupleIJiiiiEEENS1_10collective13CollectiveMmaINS1_34MainloopSm90TmaGmmaWarpSpecializedILi18ENS5_IJNS4_1CILi4EEENSA_ILi2EEENSA_ILi1EEEEEENS1_32KernelTmaWarpSpecializedPingpongEEENS5_IJNSA_ILi64EEENSA_ILi128EEESH_EEEaNS5_IJlSD_lEEEaSK_NS4_8TiledMMAINS4_8MMA_AtomIJNS4_4SM904GMMA27MMA_64x128x32_S32S8S8_SS_TNEEEENS4_6LayoutINS5_IJSD_SD_SD_EEENS5_IJNSA_ILi0EEEST_ST_EEEEENS5_IJNS4_10UnderscoreESW_SW_EEEEENS4_23SM90_TMA_LOAD_MULTICASTENS4_14ComposedLayoutINS4_7SwizzleILi2ELi4ELi3EEENS4_18smem_ptr_flag_bitsILi8EEENSR_INS5_IJNSA_ILi8EEESH_EEENS5_IJSH_SD_EEEEEEEvNS4_8identityESZ_S19_vS1A_EENS_8epilogue10collective6detail29Sm90TmaWarpSpecializedAdapterINS1D_15DefaultEpilogueIaSK_SK_NS1C_6thread17LinearCombinationIaLi1EiiLNS1H_9ScaleType4KindE0ELNS_15FloatRoundStyleE2EaEENS1_15EpilogueDefaultEEEEEvvEEEEvNT_6ParamsE,"",@"SHT_CUDA_INFO"
	.sectionflags	@""
	.align	4


	//----- nvinfo : EIATTR_CUDA_API_VERSION
	.align		4
        /*0000*/ 	.byte	0x04, 0x37
        /*0002*/ 	.short	(.L_21 - .L_20)
.L_20:
        /*0004*/ 	.word	0x00000082


	//----- nvinfo : EIATTR_KPARAM_INFO
	.align		4
.L_21:
        /*0008*/ 	.byte	0x04, 0x17
        /*000a*/ 	.short	(.L_23 - .L_22)
.L_22:
        /*000c*/ 	.word	0x00000000
        /*0010*/ 	.short	0x0000
        /*0012*/ 	.short	0x0070
        /*0014*/ 	.byte	0x00, 0xf0, 0x01, 0x10


	//----- nvinfo : EIATTR_SPARSE_MMA_MASK
	.align		4
.L_23:
        /*0018*/ 	.byte	0x03, 0x50
        /*001a*/ 	.short	0x0000


	//----- nvinfo : EIATTR_MAXREG_COUNT
	.align		4
        /*001c*/ 	.byte	0x03, 0x1b
        /*001e*/ 	.short	0x00a8


	//----- nvinfo : EIATTR_NUM_BARRIERS
	.align		4
        /*0020*/ 	.byte	0x02, 0x4c
        /*0022*/ 	.byte	0x01
	.zero		1


	//----- nvinfo : EIATTR_EXTERNS
	.align		4
        /*0024*/ 	.byte	0x04, 0x0f
        /*0026*/ 	.short	(.L_25 - .L_24)


	//   ....[0]....
	.align		4
.L_24:
        /*0028*/ 	.word	index@(__assertfail)


	//----- nvinfo : EIATTR_ANNOTATIONS
	.align		4
.L_25:
        /*002c*/ 	.byte	0x04, 0x55
        /*002e*/ 	.short	(.L_27 - .L_26)


	//   ....[0]....
.L_26:
        /*0030*/ 	.word	0x00000001
        /*0034*/ 	.byte	0xc0, 0x0f, 0x00, 0x00, 0x01, 0x00, 0x00, 0x00, 0xb0, 0x55, 0x00, 0x00, 0x01, 0x00, 0x00, 0x00
        /*0044*/ 	.byte	0x70, 0x63, 0x00, 0x00


	//----- nvinfo : EIATTR_MERCURY_ISA_VERSION
	.align		4
.L_27:
        /*0048*/ 	.byte	0x03, 0x5f
        /*004a*/ 	.short	0x0101


	//----- nvinfo : EIATTR_INT_WARP_WIDE_INSTR_OFFSETS
	.align		4
        /*004c*/ 	.byte	0x04, 0x31
        /*004e*/ 	.short	(.L_29 - .L_28)


	//   ....[0]....
.L_28:
        /*0050*/ 	.word	0x00000790


	//   ....[1]....
        /*0054*/ 	.word	0x000007b0


	//   ....[2]....
        /*0058*/ 	.word	0x000007d0


	//   ....[3]....
        /*005c*/ 	.word	0x000008c0


	//   ....[4]....
        /*0060*/ 	.word	0x000008e0


	//   ....[5]....
        /*0064*/ 	.word	0x000008f0


	//   ....[6]....
        /*0068*/ 	.word	0x000009a0


	//   ....[7]....
        /*006c*/ 	.word	0x000009f0


	//   ....[8]....
        /*0070*/ 	.word	0x00002030


	//----- nvinfo : EIATTR_COOP_GROUP_MASK_REGIDS
	.align		4
.L_29:
        /*0074*/ 	.byte	0x04, 0x29
        /*0076*/ 	.short	(.L_31 - .L_30)


	//   ....[0]....
.L_30:
        /*0078*/ 	.word	0xffffffff


	//   ....[1]....
        /*007c*/ 	.word	0xffffffff


	//   ....[2]....
        /*0080*/ 	.word	0xffffffff


	//   ....[3]....
        /*0084*/ 	.word	0xffffffff


	//   ....[4]....
        /*0088*/ 	.word	0xffffffff


	//   ....[5]....
        /*008c*/ 	.word	0xffffffff


	//   ....[6]....
        /*0090*/ 	.word	0xffffffff


	//----- nvinfo : EIATTR_COOP_GROUP_INSTR_OFFSETS
	.align		4
.L_31:
        /*0094*/ 	.byte	0x04, 0x28
        /*0096*/ 	.short	(.L_33 - .L_32)


	//   ....[0]....
.L_32:
        /*0098*/ 	.word	0x00000070


	//   ....[1]....
        /*009c*/ 	.word	0x00000080


	//   ....[2]....
        /*00a0*/ 	.word	0x00000140


	//   ....[3]....
        /*00a4*/ 	.word	0x00000520


	//   ....[4]....
        /*00a8*/ 	.word	0x00000560


	//   ....[5]....
        /*00ac*/ 	.word	0x00000910


	//   ....[6]....
        /*00b0*/ 	.word	0x00000b60


	//----- nvinfo : EIATTR_REG_RECONFIG
	.align		4
.L_33:
        /*00b4*/ 	.byte	0x01, 0x54
	.zero		2


	//----- nvinfo : EIATTR_SYSCALL_OFFSETS
	.align		4
        /*00b8*/ 	.byte	0x04, 0x46
        /*00ba*/ 	.short	(.L_35 - .L_34)


	//   ....[0]....
.L_34:
        /*00bc*/ 	.word	0x00001a60


	//----- nvinfo : EIATTR_MBARRIER_INSTR_OFFSETS
	.align		4
.L_35:
        /*00c0*/ 	.byte	0x04, 0x39
        /*00c2*/ 	.short	(.L_37 - .L_36)


	//   ....[0]....
.L_36:
        /*00c4*/ 	.word	0x000002a0
        /*00c8*/ 	.word	0x000000ff
        /*00cc*/ 	.word	0x00000000
        /*00d0*/ 	.short	0x0100
        /*00d2*/ 	.byte	0x08
	.zero		1


	//   ....[1]....
        /*00d4*/ 	.word	0x000002b0
        /*00d8*/ 	.word	0x000000ff
        /*00dc*/ 	.word	0x00000090
        /*00e0*/ 	.short	0x0100
        /*00e2*/ 	.byte	0x08
	.zero		1


	//   ....[2]....
        /*00e4*/ 	.word	0x000002c0
        /*00e8*/ 	.word	0x000000ff
        /*00ec*/ 	.word	0x00000008
        /*00f0*/ 	.short	0x0100
        /*00f2*/ 	.byte	0x08
	.zero		1


	//   ....[3]....
        /*00f4*/ 	.word	0x000002d0
        /*00f8*/ 	.word	0x000000ff
        /*00fc*/ 	.word	0x00000098
        /*0100*/ 	.short	0x0100
        /*0102*/ 	.byte	0x08
	.zero		1


	//   ....[4]....
        /*0104*/ 	.word	0x000002e0
        /*0108*/ 	.word	0x000000ff
        /*010c*/ 	.word	0x00000010
        /*0110*/ 	.short	0x0100
        /*0112*/ 	.byte	0x08
	.zero		1


	//   ....[5]....
        /*0114*/ 	.word	0x000002f0
        /*0118*/ 	.word	0x000000ff
        /*011c*/ 	.word	0x000000a0
        /*0120*/ 	.short	0x0100
        /*0122*/ 	.byte	0x08
	.zero		1


	//   ....[6]....
        /*0124*/ 	.word	0x00000300
        /*0128*/ 	.word	0x000000ff
        /*012c*/ 	.word	0x00000018
        /*0130*/ 	.short	0x0100
        /*0132*/ 	.byte	0x08
	.zero		1


	//   ....[7]....
        /*0134*/ 	.word	0x00000310
        /*0138*/ 	.word	0x000000ff
        /*013c*/ 	.word	0x000000a8
        /*0140*/ 	.short	0x0100
        /*0142*/ 	.byte	0x08
	.zero		1


	//   ....[8]....
        /*0144*/ 	.word	0x00000320
        /*0148*/ 	.word	0x000000ff
        /*014c*/ 	.word	0x00000020
        /*0150*/ 	.short	0x0100
        /*0152*/ 	.byte	0x08
	.zero		1


	//   ....[9]....
        /*0154*/ 	.word	0x00000330
        /*0158*/ 	.word	0x000000ff
        /*015c*/ 	.word	0x000000b0
        /*0160*/ 	.short	0x0100
        /*0162*/ 	.byte	0x08
	.zero		1


	//   ....[10]....
        /*0164*/ 	.word	0x00000340
        /*0168*/ 	.word	0x000000ff
        /*016c*/ 	.word	0x00000028
        /*0170*/ 	.short	0x0100
        /*0172*/ 	.byte	0x08
	.zero		1


	//   ....[11]....
        /*0174*/ 	.word	0x00000350
        /*0178*/ 	.word	0x000000ff
        /*017c*/ 	.word	0x000000b8
        /*0180*/ 	.short	0x0100
        /*0182*/ 	.byte	0x08
	.zero		1


	//   ....[12]....
        /*0184*/ 	.word	0x00000360
        /*0188*/ 	.word	0x000000ff
        /*018c*/ 	.word	0x00000030
        /*0190*/ 	.short	0x0100
        /*0192*/ 	.byte	0x08
	.zero		1


	//   ....[13]....
        /*0194*/ 	.word	0x00000370
        /*0198*/ 	.word	0x000000ff
        /*019c*/ 	.word	0x000000c0
        /*01a0*/ 	.short	0x0100
        /*01a2*/ 	.byte	0x08
	.zero		1


	//   ....[14]....
        /*01a4*/ 	.word	0x00000380
        /*01a8*/ 	.word	0x000000ff
        /*01ac*/ 	.word	0x00000038
        /*01b0*/ 	.short	0x0100
        /*01b2*/ 	.byte	0x08
	.zero		1


	//   ....[15]....
        /*01b4*/ 	.word	0x00000390
        /*01b8*/ 	.word	0x000000ff
        /*01bc*/ 	.word	0x000000c8
        /*01c0*/ 	.short	0x0100
        /*01c2*/ 	.byte	0x08
	.zero		1


	//   ....[16]....
        /*01c4*/ 	.word	0x000003a0
        /*01c8*/ 	.word	0x000000ff
        /*01cc*/ 	.word	0x00000040
        /*01d0*/ 	.short	0x0100
        /*01d2*/ 	.byte	0x08
	.zero		1


	//   ....[17]....
        /*01d4*/ 	.word	0x000003b0
        /*01d8*/ 	.word	0x000000ff
        /*01dc*/ 	.word	0x000000d0
        /*01e0*/ 	.short	0x0100
        /*01e2*/ 	.byte	0x08
	.zero		1


	//   ....[18]....
        /*01e4*/ 	.word	0x000003c0
        /*01e8*/ 	.word	0x000000ff
        /*01ec*/ 	.word	0x00000048
        /*01f0*/ 	.short	0x0100
        /*01f2*/ 	.byte	0x08
	.zero		1


	//   ....[19]....
        /*01f4*/ 	.word	0x000003d0
        /*01f8*/ 	.word	0x000000ff
        /*01fc*/ 	.word	0x000000d8
        /*0200*/ 	.short	0x0100
        /*0202*/ 	.byte	0x08
	.zero		1


	//   ....[20]....
        /*0204*/ 	.word	0x000003e0
        /*0208*/ 	.word	0x000000ff
        /*020c*/ 	.word	0x00000050
        /*0210*/ 	.short	0x0100
        /*0212*/ 	.byte	0x08
	.zero		1


	//   ....[21]....
        /*0214*/ 	.word	0x000003f0
        /*0218*/ 	.word	0x000000ff
        /*021c*/ 	.word	0x000000e0
        /*0220*/ 	.short	0x0100
        /*0222*/ 	.byte	0x08
	.zero		1


	//   ....[22]....
        /*0224*/ 	.word	0x00000400
        /*0228*/ 	.word	0x000000ff
        /*022c*/ 	.word	0x00000058
        /*0230*/ 	.short	0x0100
        /*0232*/ 	.byte	0x08
	.zero		1


	//   ....[23]....
        /*0234*/ 	.word	0x00000410
        /*0238*/ 	.word	0x000000ff
        /*023c*/ 	.word	0x000000e8
        /*0240*/ 	.short	0x0100
        /*0242*/ 	.byte	0x08
	.zero		1


	//   ....[24]....
        /*0244*/ 	.word	0x00000420
        /*0248*/ 	.word	0x000000ff
        /*024c*/ 	.word	0x00000060
        /*0250*/ 	.short	0x0100
        /*0252*/ 	.byte	0x08
	.zero		1


	//   ....[25]....
        /*0254*/ 	.word	0x00000430
        /*0258*/ 	.word	0x000000ff
        /*025c*/ 	.word	0x000000f0
        /*0260*/ 	.short	0x0100
        /*0262*/ 	.byte	0x08
	.zero		1


	//   ....[26]....
        /*0264*/ 	.word	0x00000440
        /*0268*/ 	.word	0x000000ff
        /*026c*/ 	.word	0x00000068
        /*0270*/ 	.short	0x0100
        /*0272*/ 	.byte	0x08
	.zero		1


	//   ....[27]....
        /*0274*/ 	.word	0x00000450
        /*0278*/ 	.word	0x000000ff
        /*027c*/ 	.word	0x000000f8
        /*0280*/ 	.short	0x0100
        /*0282*/ 	.byte	0x08
	.zero		1


	//   ....[28]....
        /*0284*/ 	.word	0x00000460
        /*0288*/ 	.word	0x000000ff
        /*028c*/ 	.word	0x00000070
        /*0290*/ 	.short	0x0100
        /*0292*/ 	.byte	0x08
	.zero		1


	//   ....[29]....
        /*0294*/ 	.word	0x00000470
        /*0298*/ 	.word	0x000000ff
        /*029c*/ 	.word	0x00000100
        /*02a0*/ 	.short	0x0100
        /*02a2*/ 	.byte	0x08
	.zero		1


	//   ....[30]....
        /*02a4*/ 	.word	0x00000480
        /*02a8*/ 	.word	0x000000ff
        /*02ac*/ 	.word	0x00000078
        /*02b0*/ 	.short	0x0100
        /*02b2*/ 	.byte	0x08
	.zero		1


	//   ....[31]....
        /*02b4*/ 	.word	0x00000490
        /*02b8*/ 	.word	0x000000ff
        /*02bc*/ 	.word	0x00000108
        /*02c0*/ 	.short	0x0100
        /*02c2*/ 	.byte	0x08
	.zero		1


	//   ....[32]....
        /*02c4*/ 	.word	0x000004a0
        /*02c8*/ 	.word	0x000000ff
        /*02cc*/ 	.word	0x00000080
        /*02d0*/ 	.short	0x0100
        /*02d2*/ 	.byte	0x08
	.zero		1


	//   ....[33]....
        /*02d4*/ 	.word	0x000004b0
        /*02d8*/ 	.word	0x000000ff
        /*02dc*/ 	.word	0x00000110
        /*02e0*/ 	.short	0x0100
        /*02e2*/ 	.byte	0x08
	.zero		1


	//   ....[34]....
        /*02e4*/ 	.word	0x000004c0
        /*02e8*/ 	.word	0x000000ff
        /*02ec*/ 	.word	0x00000088
        /*02f0*/ 	.short	0x0100
        /*02f2*/ 	.byte	0x08
	.zero		1


	//   ....[35]....
        /*02f4*/ 	.word	0x000004d0
        /*02f8*/ 	.word	0x000000ff
        /*02fc*/ 	.word	0x00000118
        /*0300*/ 	.short	0x0100
        /*0302*/ 	.byte	0x08
	.zero		1


	//   ....[36]....
        /*0304*/ 	.word	0x00000a20
        /*0308*/ 	.word	0x000000ff
        /*030c*/ 	.word	0x00000150
        /*0310*/ 	.short	0x0100
        /*0312*/ 	.byte	0x08
	.zero		1


	//   ....[37]....
        /*0314*/ 	.word	0x00000ab0
        /*0318*/ 	.word	0x000000ff
        /*031c*/ 	.word	0x00000158
        /*0320*/ 	.short	0x0100
        /*0322*/ 	.byte	0x08
	.zero		1


	//   ....[38]....
        /*0324*/ 	.word	0x00000ae0
        /*0328*/ 	.word	0x000000ff
        /*032c*/ 	.word	0x00000130
        /*0330*/ 	.short	0x0100
        /*0332*/ 	.byte	0x09
	.zero		1


	//   ....[39]....
        /*0334*/ 	.word	0x00000af0
        /*0338*/ 	.word	0x000000ff
        /*033c*/ 	.word	0x00000138
        /*0340*/ 	.short	0x0100
        /*0342*/ 	.byte	0x09
	.zero		1


	//   ....[40]....
        /*0344*/ 	.word	0x00000b00
        /*0348*/ 	.word	0x000000ff
        /*034c*/ 	.word	0x00000140
        /*0350*/ 	.short	0x0100
        /*0352*/ 	.byte	0x09
	.zero		1


	//   ....[41]....
        /*0354*/ 	.word	0x00000b10
        /*0358*/ 	.word	0x000000ff
        /*035c*/ 	.word	0x00000148
        /*0360*/ 	.short	0x0100
        /*0362*/ 	.byte	0x09
	.zero		1


	//   ....[42]....
        /*0364*/ 	.word	0x00001940
        /*0368*/ 	.word	0x0000005f
        /*036c*/ 	.word	0x00000000
        /*0370*/ 	.short	0x010a
        /*0372*/ 	.byte	0x2a
	.zero		1


	//   ....[43]....
        /*0374*/ 	.word	0x00001af0
        /*0378*/ 	.word	0x00000003
        /*037c*/ 	.word	0x00000000
        /*0380*/ 	.short	0x010a
        /*0382*/ 	.byte	0x3f
	.zero		1


	//   ....[44]....
        /*0384*/ 	.word	0x00001b30
        /*0388*/ 	.word	0x00000003
        /*038c*/ 	.word	0x00000000
        /*0390*/ 	.short	0x010a
        /*0392*/ 	.byte	0x3f
	.zero		1


	//   ....[45]....
        /*0394*/ 	.word	0x00001d30
        /*0398*/ 	.word	0x000000ff
        /*039c*/ 	.word	0x00000000
        /*03a0*/ 	.short	0x010a
        /*03a2*/ 	.byte	0x04
	.zero		1


	//   ....[46]....
        /*03a4*/ 	.word	0x00001d70
        /*03a8*/ 	.word	0x000000ff
        /*03ac*/ 	.word	0x00000000
        /*03b0*/ 	.short	0x010a
        /*03b2*/ 	.byte	0x04
	.zero		1


	//   ....[47]....
        /*03b4*/ 	.word	0x00001ed0
        /*03b8*/ 	.word	0x00000005
        /*03bc*/ 	.word	0x00000000
        /*03c0*/ 	.short	0x0101
        /*03c2*/ 	.byte	0x3f
	.zero		1


	//   ....[48]....
        /*03c4*/ 	.word	0x00001fd0
        /*03c8*/ 	.word	0x00000060
        /*03cc*/ 	.word	0x00000000
        /*03d0*/ 	.short	0x0101
        /*03d2*/ 	.byte	0x2f
	.zero		1


	//   ....[49]....
        /*03d4*/ 	.word	0x000020d0
        /*03d8*/ 	.word	0x00000003
        /*03dc*/ 	.word	0x00000000
        /*03e0*/ 	.short	0x0101
        /*03e2*/ 	.byte	0x3f
	.zero		1


	//   ....[50]....
        /*03e4*/ 	.word	0x00002190
        /*03e8*/ 	.word	0x0000005f
        /*03ec*/ 	.word	0x00000010
        /*03f0*/ 	.short	0x010a
        /*03f2*/ 	.byte	0x2a
	.zero		1


	//   ....[51]....
        /*03f4*/ 	.word	0x000055d0
        /*03f8*/ 	.word	0x00000062
        /*03fc*/ 	.word	0x00000000
        /*0400*/ 	.short	0x0101
        /*0402*/ 	.byte	0x2f
	.zero		1


	//   ....[52]....
        /*0404*/ 	.word	0x000060c0
        /*0408*/ 	.word	0x0000000a
        /*040c*/ 	.word	0x00000090
        /*0410*/ 	.short	0x010a
        /*0412*/ 	.byte	0x3f
	.zero		1


	//   ....[53]....
        /*0414*/ 	.word	0x00006480
        /*0418*/ 	.word	0x00000005
        /*041c*/ 	.word	0x00000158
        /*0420*/ 	.short	0x0101
        /*0422*/ 	.byte	0x3f
	.zero		1


	//   ....[54]....
        /*0424*/ 	.word	0x00006c00
        /*0428*/ 	.word	0x00000009
        /*042c*/ 	.word	0x00000000
        /*0430*/ 	.short	0x010a
        /*0432*/ 	.byte	0x3f
	.zero		1


	//   ....[55]....
        /*0434*/ 	.word	0x00006c80
        /*0438*/ 	.word	0x00000008
        /*043c*/ 	.word	0x00000000
        /*0440*/ 	.short	0x010a
        /*0442*/ 	.byte	0x3f
	.zero		1


	//   ....[56]....
        /*0444*/ 	.word	0x00006d10
        /*0448*/ 	.word	0x00000009
        /*044c*/ 	.word	0x00000000
        /*0450*/ 	.short	0x010a
        /*0452*/ 	.byte	0x3f
	.zero		1


	//   ....[57]....
        /*0454*/ 	.word	0x00006da0
        /*0458*/ 	.word	0x00000008
        /*045c*/ 	.word	0x00000000
        /*0460*/ 	.short	0x010a
        /*0462*/ 	.byte	0x3f
	.zero		1


	//   ....[58]....
        /*0464*/ 	.word	0x00006e30
        /*0468*/ 	.word	0x00000009
        /*046c*/ 	.word	0x00000000
        /*0470*/ 	.short	0x010a
        /*0472*/ 	.byte	0x3f
	.zero		1


	//   ....[59]....
        /*0474*/ 	.word	0x00006ec0
        /*0478*/ 	.word	0x00000008
        /*047c*/ 	.word	0x00000000
        /*0480*/ 	.short	0x010a
        /*0482*/ 	.byte	0x3f
	.zero		1


	//   ....[60]....
        /*0484*/ 	.word	0x00006f50
        /*0488*/ 	.word	0x00000009
        /*048c*/ 	.word	0x00000000
        /*0490*/ 	.short	0x010a
        /*0492*/ 	.byte	0x3f
	.zero		1


	//   ....[61]....
        /*0494*/ 	.word	0x00006fe0
        /*0498*/ 	.word	0x00000008
        /*049c*/ 	.word	0x00000000
        /*04a0*/ 	.short	0x010a
        /*04a2*/ 	.byte	0x3f
	.zero		1


	//   ....[62]....
        /*04a4*/ 	.word	0x00007070
        /*04a8*/ 	.word	0x00000009
        /*04ac*/ 	.word	0x00000000
        /*04b0*/ 	.short	0x010a
        /*04b2*/ 	.byte	0x3f
	.zero		1


	//   ....[63]....
        /*04b4*/ 	.word	0x00007100
        /*04b8*/ 	.word	0x00000008
        /*04bc*/ 	.word	0x00000000
        /*04c0*/ 	.short	0x010a
        /*04c2*/ 	.byte	0x3f
	.zero		1


	//   ....[64]....
        /*04c4*/ 	.word	0x00007190
        /*04c8*/ 	.word	0x00000009
        /*04cc*/ 	.word	0x00000000
        /*04d0*/ 	.short	0x010a
        /*04d2*/ 	.byte	0x3f
	.zero		1


	//   ....[65]....
        /*04d4*/ 	.word	0x00007220
        /*04d8*/ 	.word	0x00000008
        /*04dc*/ 	.word	0x00000000
        /*04e0*/ 	.short	0x010a
        /*04e2*/ 	.byte	0x3f
	.zero		1


	//   ....[66]....
        /*04e4*/ 	.word	0x000072b0
        /*04e8*/ 	.word	0x00000009
        /*04ec*/ 	.word	0x00000000
        /*04f0*/ 	.short	0x010a
        /*04f2*/ 	.byte	0x3f
	.zero		1


	//   ....[67]....
        /*04f4*/ 	.word	0x00007340
        /*04f8*/ 	.word	0x00000008
        /*04fc*/ 	.word	0x00000000
        /*0500*/ 	.short	0x010a
        /*0502*/ 	.byte	0x3f
	.zero		1


	//   ....[68]....
        /*0504*/ 	.word	0x000073d0
        /*0508*/ 	.word	0x00000009
        /*050c*/ 	.word	0x00000000
        /*0510*/ 	.short	0x010a
        /*0512*/ 	.byte	0x3f
	.zero		1


	//   ....[69]....
        /*0514*/ 	.word	0x00007460
        /*0518*/ 	.word	0x00000008
        /*051c*/ 	.word	0x00000000
        /*0520*/ 	.short	0x010a
        /*0522*/ 	.byte	0x3f
	.zero		1


	//   ....[70]....
        /*0524*/ 	.word	0x000074f0
        /*0528*/ 	.word	0x0000000b
        /*052c*/ 	.word	0x00000000
        /*0530*/ 	.short	0x010a
        /*0532*/ 	.byte	0x3f
	.zero		1


	//   ....[71]....
        /*0534*/ 	.word	0x00007580
        /*0538*/ 	.word	0x00000003
        /*053c*/ 	.word	0x00000000
        /*0540*/ 	.short	0x010a
        /*0542*/ 	.byte	0x3f
	.zero		1


	//   ....[72]....
        /*0544*/ 	.word	0x000075e0
        /*0548*/ 	.word	0x00000061
        /*054c*/ 	.word	0x00000000
        /*0550*/ 	.short	0x010a
        /*0552*/ 	.byte	0x3f
	.zero		1


	//   ....[73]....
        /*0554*/ 	.word	0x00007630
        /*0558*/ 	.word	0x00000003
        /*055c*/ 	.word	0x00000000
        /*0560*/ 	.short	0x010a
        /*0562*/ 	.byte	0x3f
	.zero		1


	//   ....[74]....
        /*0564*/ 	.word	0x00007690
        /*0568*/ 	.word	0x00000005
        /*056c*/ 	.word	0x00000000
        /*0570*/ 	.short	0x010a
        /*0572*/ 	.byte	0x3f
	.zero		1


	//   ....[75]....
        /*0574*/ 	.word	0x000076e0
        /*0578*/ 	.word	0x00000061
        /*057c*/ 	.word	0x00000010
        /*0580*/ 	.short	0x010a
        /*0582*/ 	.byte	0x3f
	.zero		1


	//   ....[76]....
        /*0584*/ 	.word	0x000077b0
        /*0588*/ 	.word	0x0000000a
        /*058c*/ 	.word	0x00000090
        /*0590*/ 	.short	0x010a
        /*0592*/ 	.byte	0x3f
	.zero		1


	//   ....[77]....
        /*0594*/ 	.word	0x00007880
        /*0598*/ 	.word	0x00000009
        /*059c*/ 	.word	0x00000000
        /*05a0*/ 	.short	0x010a
        /*05a2*/ 	.byte	0x3f
	.zero		1


	//   ....[78]....
        /*05a4*/ 	.word	0x000078d0
        /*05a8*/ 	.word	0x00000008
        /*05ac*/ 	.word	0x00000000
        /*05b0*/ 	.short	0x010a
        /*05b2*/ 	.byte	0x3f
	.zero		1


	//   ....[79]....
        /*05b4*/ 	.word	0x00007920
        /*05b8*/ 	.word	0x00000009
        /*05bc*/ 	.word	0x00000000
        /*05c0*/ 	.short	0x010a
        /*05c2*/ 	.byte	0x3f
	.zero		1


	//   ....[80]....
        /*05c4*/ 	.word	0x00007970
        /*05c8*/ 	.word	0x00000008
        /*05cc*/ 	.word	0x00000000
        /*05d0*/ 	.short	0x010a
        /*05d2*/ 	.byte	0x3f
	.zero		1


	//   ....[81]....
        /*05d4*/ 	.word	0x000079c0
        /*05d8*/ 	.word	0x00000009
        /*05dc*/ 	.word	0x00000000
        /*05e0*/ 	.short	0x010a
        /*05e2*/ 	.byte	0x3f
	.zero		1


	//   ....[82]....
        /*05e4*/ 	.word	0x00007a10
        /*05e8*/ 	.word	0x00000008
        /*05ec*/ 	.word	0x00000000
        /*05f0*/ 	.short	0x010a
        /*05f2*/ 	.byte	0x3f
	.zero		1


	//   ....[83]....
        /*05f4*/ 	.word	0x00007a60
        /*05f8*/ 	.word	0x00000009
        /*05fc*/ 	.word	0x00000000
        /*0600*/ 	.short	0x010a
        /*0602*/ 	.byte	0x3f
	.zero		1


	//   ....[84]....
        /*0604*/ 	.word	0x00007ab0
        /*0608*/ 	.word	0x00000008
        /*060c*/ 	.word	0x00000000
        /*0610*/ 	.short	0x010a
        /*0612*/ 	.byte	0x3f
	.zero		1


	//   ....[85]....
        /*0614*/ 	.word	0x00007b00
        /*0618*/ 	.word	0x00000009
        /*061c*/ 	.word	0x00000000
        /*0620*/ 	.short	0x010a
        /*0622*/ 	.byte	0x3f
	.zero		1


	//   ....[86]....
        /*0624*/ 	.word	0x00007b50
        /*0628*/ 	.word	0x00000008
        /*062c*/ 	.word	0x00000000
        /*0630*/ 	.short	0x010a
        /*0632*/ 	.byte	0x3f
	.zero		1


	//   ....[87]....
        /*0634*/ 	.word	0x00007ba0
        /*0638*/ 	.word	0x00000009
        /*063c*/ 	.word	0x00000000
        /*0640*/ 	.short	0x010a
        /*0642*/ 	.byte	0x3f
	.zero		1


	//   ....[88]....
        /*0644*/ 	.word	0x00007bf0
        /*0648*/ 	.word	0x00000008
        /*064c*/ 	.word	0x00000000
        /*0650*/ 	.short	0x010a
        /*0652*/ 	.byte	0x3f
	.zero		1


	//   ....[89]....
        /*0654*/ 	.word	0x00007c40
        /*0658*/ 	.word	0x00000009
        /*065c*/ 	.word	0x00000000
        /*0660*/ 	.short	0x010a
        /*0662*/ 	.byte	0x3f
	.zero		1


	//   ....[90]....
        /*0664*/ 	.word	0x00007c90
        /*0668*/ 	.word	0x00000008
        /*066c*/ 	.word	0x00000000
        /*0670*/ 	.short	0x010a
        /*0672*/ 	.byte	0x3f
	.zero		1


	//   ....[91]....
        /*0674*/ 	.word	0x00007ce0
        /*0678*/ 	.word	0x00000009
        /*067c*/ 	.word	0x00000000
        /*0680*/ 	.short	0x010a
        /*0682*/ 	.byte	0x3f
	.zero		1


	//   ....[92]....
        /*0684*/ 	.word	0x00007d30
        /*0688*/ 	.word	0x00000008
        /*068c*/ 	.word	0x00000000
        /*0690*/ 	.short	0x010a
        /*0692*/ 	.byte	0x3f
	.zero		1


	//   ....[93]....
        /*0694*/ 	.word	0x00007d80
        /*0698*/ 	.word	0x0000000b
        /*069c*/ 	.word	0x00000000
        /*06a0*/ 	.short	0x010a
        /*06a2*/ 	.byte	0x3f
	.zero		1


	//----- nvinfo : EIATTR_NUM_MBARRIERS
	.align		4
.L_37:
        /*06a4*/ 	.byte	0x03, 0x38
        /*06a6*/ 	.short	0x002a


	//----- nvinfo : EIATTR_EXIT_INSTR_OFFSETS
	.align		4
        /*06a8*/ 	.byte	0x04, 0x1c
        /*06aa*/ 	.short	(.L_39 - .L_38)


	//   ....[0]....
.L_38:
        /*06ac*/ 	.word	0x00001600


	//   ....[1]....
        /*06b0*/ 	.word	0x00001660


	//   ....[2]....
        /*06b4*/ 	.word	0x00005c60


	//   ....[3]....
        /*06b8*/ 	.word	0x00005c90


	//   ....[4]....
        /*06bc*/ 	.word	0x000075d0


	//----- nvinfo : EIATTR_MAX_THREADS
	.align		4
.L_39:
        /*06c0*/ 	.byte	0x04, 0x05
        /*06c2*/ 	.short	(.L_41 - .L_40)
.L_40:
        /*06c4*/ 	.word	0x00000180
        /*06c8*/ 	.word	0x00000001
        /*06cc*/ 	.word	0x00000001


	//----- nvinfo : EIATTR_CRS_STACK_SIZE
	.align		4
.L_41:
        /*06d0*/ 	.byte	0x04, 0x1e
        /*06d2*/ 	.short	(.L_43 - .L_42)
.L_42:
        /*06d4*/ 	.word	0x00000000


	//----- nvinfo : EIATTR_CBANK_PARAM_SIZE
	.align		4
.L_43:
        /*06d8*/ 	.byte	0x03, 0x19
        /*06da*/ 	.short	0x0470


	//----- nvinfo : EIATTR_PARAM_CBANK
	.align		4
        /*06dc*/ 	.byte	0x04, 0x0a
        /*06de*/ 	.short	(.L_45 - .L_44)
	.align		4
.L_44:
        /*06e0*/ 	.word	index@(.nv.constant0._ZN7cutlass13device_kernelINS_4gemm6kernel13GemmUniversalIN4cute5tupleIJiiiiEEENS1_10collective13CollectiveMmaINS1_34MainloopSm90TmaGmmaWarpSpecializedILi18ENS5_IJNS4_1CILi4EEENSA_ILi2EEENSA_ILi1EEEEEENS1_32KernelTmaWarpSpecializedPingpongEEENS5_IJNSA_ILi64EEENSA_ILi128EEESH_EEEaNS5_IJlSD_lEEEaSK_NS4_8TiledMMAINS4_8MMA_AtomIJNS4_4SM904GMMA27MMA_64x128x32_S32S8S8_SS_TNEEEENS4_6LayoutINS5_IJSD_SD_SD_EEENS5_IJNSA_ILi0EEEST_ST_EEEEENS5_IJNS4_10UnderscoreESW_SW_EEEEENS4_23SM90_TMA_LOAD_MULTICASTENS4_14ComposedLayoutINS4_7SwizzleILi2ELi4ELi3EEENS4_18smem_ptr_flag_bitsILi8EEENSR_INS5_IJNSA_ILi8EEESH_EEENS5_IJSH_SD_EEEEEEEvNS4_8identityESZ_S19_vS1A_EENS_8epilogue10collective6detail29Sm90TmaWarpSpecializedAdapterINS1D_15DefaultEpilogueIaSK_SK_NS1C_6thread17LinearCombinationIaLi1EiiLNS1H_9ScaleType4KindE0ELNS_15FloatRoundStyleE2EaEENS1_15EpilogueDefaultEEEEEvvEEEEvNT_6ParamsE)
        /*06e4*/ 	.short	0x0210
        /*06e6*/ 	.short	0x0470


	//----- nvinfo : EIATTR_SW_WAR
	.align		4
.L_45:
        /*06e8*/ 	.byte	0x04, 0x36
        /*06ea*/ 	.short	(.L_47 - .L_46)
.L_46:
        /*06ec*/ 	.word	0x00000008
.L_47:


//--------------------- .nv.callgraph             --------------------------
	.section	.nv.callgraph,"",@"SHT_CUDA_CALLGRAPH"
	.align	4
	.sectionentsize	8
	.align		4
        /*0000*/ 	.word	0x00000000
	.align		4
        /*0004*/ 	.word	0xffffffff
	.align		4
        /*0008*/ 	.word	index@(_ZN7cutlass13device_kernelINS_4gemm6kernel13GemmUniversalIN4cute5tupleIJiiiiEEENS1_10collective13CollectiveMmaINS1_34MainloopSm90TmaGmmaWarpSpecializedILi18ENS5_IJNS4_1CILi4EEENSA_ILi2EEENSA_ILi1EEEEEENS1_32KernelTmaWarpSpecializedPingpongEEENS5_IJNSA_ILi64EEENSA_ILi128EEESH_EEEaNS5_IJlSD_lEEEaSK_NS4_8TiledMMAINS4_8MMA_AtomIJNS4_4SM904GMMA27MMA_64x128x32_S32S8S8_SS_TNEEEENS4_6LayoutINS5_IJSD_SD_SD_EEENS5_IJNSA_ILi0EEEST_ST_EEEEENS5_IJNS4_10UnderscoreESW_SW_EEEEENS4_23SM90_TMA_LOAD_MULTICASTENS4_14ComposedLayoutINS4_7SwizzleILi2ELi4ELi3EEENS4_18smem_ptr_flag_bitsILi8EEENSR_INS5_IJNSA_ILi8EEESH_EEENS5_IJSH_SD_EEEEEEEvNS4_8identityESZ_S19_vS1A_EENS_8epilogue10collective6detail29Sm90TmaWarpSpecializedAdapterINS1D_15DefaultEpilogueIaSK_SK_NS1C_6thread17LinearCombinationIaLi1EiiLNS1H_9ScaleType4KindE0ELNS_15FloatRoundStyleE2EaEENS1_15EpilogueDefaultEEEEEvvEEEEvNT_6ParamsE)
	.align		4
        /*000c*/ 	.word	index@(__assertfail)
	.align		4
        /*0010*/ 	.word	0x00000000
	.align		4
        /*0014*/ 	.word	0xfffffffe
	.align		4
        /*0018*/ 	.word	0x00000000
	.align		4
        /*001c*/ 	.word	0xfffffffd
	.align		4
        /*0020*/ 	.word	0x00000000
	.align		4
        /*0024*/ 	.word	0xfffffffc


//--------------------- .nv.constant4             --------------------------
	.section	.nv.constant4,"a",@progbits
	.align	8
	.align		8
.nv.constant4:
        /*0000*/ 	.dword	__assertfail
	.align		8
        /*0008*/ 	.dword	__unnamed_1
	.align		8
        /*0010*/ 	.dword	_ZN40_INTERNAL_5602970f_4_k_cu_426a22c8_242134cuda3std3__45__cpo5beginE
	.align		8
        /*0018*/ 	.dword	_ZN40_INTERNAL_5602970f_4_k_cu_426a22c8_242134cuda3std3__45__cpo3endE
	.align		8
        /*0020*/ 	.dword	_ZN40_INTERNAL_5602970f_4_k_cu_426a22c8_242134cuda3std3__45__cpo6cbeginE
	.align		8
        /*0028*/ 	.dword	_ZN40_INTERNAL_5602970f_4_k_cu_426a22c8_242134cuda3std3__45__cpo4cendE
	.align		8
        /*0030*/ 	.dword	_ZN40_INTERNAL_5602970f_4_k_cu_426a22c8_242134cuda3std3__442_GLOBAL__N__5602970f_4_k_cu_426a22c8_242136ignoreE
	.align		8
        /*0038*/ 	.dword	_ZN40_INTERNAL_5602970f_4_k_cu_426a22c8_242134cuda3std3__419piecewise_constructE
	.align		8
        /*0040*/ 	.dword	_ZN40_INTERNAL_5602970f_4_k_cu_426a22c8_242134cuda3std3__48in_placeE
	.align		8
        /*0048*/ 	.dword	_ZN40_INTERNAL_5602970f_4_k_cu_426a22c8_242134cuda3std6ranges3__45__cpo4swapE
	.align		8
        /*0050*/ 	.dword	_ZN40_INTERNAL_5602970f_4_k_cu_426a22c8_242134cuda3std6ranges3__45__cpo9iter_moveE
	.align		8
        /*0058*/ 	.dword	_ZN40_INTERNAL_5602970f_4_k_cu_426a22c8_242134cute7productE
	.align		8
        /*0060*/ 	.dword	_ZN40_INTERNAL_5602970f_4_k_cu_426a22c8_242134cute1_E
	.align		8
        /*0068*/ 	.dword	$str$22
	.align		8
        /*0070*/ 	.dword	$str$23


//--------------------- .text._ZN7cutlass13device_kernelINS_4gemm6kernel13GemmUniversalIN4cute5tupleIJiiiiEEENS1_10collective13CollectiveMmaINS1_34MainloopSm90TmaGmmaWarpSpecializedILi18ENS5_IJNS4_1CILi4EEENSA_ILi2EEENSA_ILi1EEEEEENS1_32KernelTmaWarpSpecializedPingpongEEENS5_IJNSA_ILi64EEENSA_ILi128EEESH_EEEaNS5_IJlSD_lEEEaSK_NS4_8TiledMMAINS4_8MMA_AtomIJNS4_4SM904GMMA27MMA_64x128x32_S32S8S8_SS_TNEEEENS4_6LayoutINS5_IJSD_SD_SD_EEENS5_IJNSA_ILi0EEEST_ST_EEEEENS5_IJNS4_10UnderscoreESW_SW_EEEEENS4_23SM90_TMA_LOAD_MULTICASTENS4_14ComposedLayoutINS4_7SwizzleILi2ELi4ELi3EEENS4_18smem_ptr_flag_bitsILi8EEENSR_INS5_IJNSA_ILi8EEESH_EEENS5_IJSH_SD_EEEEEEEvNS4_8identityESZ_S19_vS1A_EENS_8epilogue10collective6detail29Sm90TmaWarpSpecializedAdapterINS1D_15DefaultEpilogueIaSK_SK_NS1C_6thread17LinearCombinationIaLi1EiiLNS1H_9ScaleType4KindE0ELNS_15FloatRoundStyleE2EaEENS1_15EpilogueDefaultEEEEEvvEEEEvNT_6ParamsE --------------------------
	.section	.text._ZN7cutlass13device_kernelINS_4gemm6kernel13GemmUniversalIN4cute5tupleIJiiiiEEENS1_10collective13CollectiveMmaINS1_34MainloopSm90TmaGmmaWarpSpecializedILi18ENS5_IJNS4_1CILi4EEENSA_ILi2EEENSA_ILi1EEEEEENS1_32KernelTmaWarpSpecializedPingpongEEENS5_IJNSA_ILi64EEENSA_ILi128EEESH_EEEaNS5_IJlSD_lEEEaSK_NS4_8TiledMMAINS4_8MMA_AtomIJNS4_4SM904GMMA27MMA_64x128x32_S32S8S8_SS_TNEEEENS4_6LayoutINS5_IJSD_SD_SD_EEENS5_IJNSA_ILi0EEEST_ST_EEEEENS5_IJNS4_10UnderscoreESW_SW_EEEEENS4_23SM90_TMA_LOAD_MULTICASTENS4_14ComposedLayoutINS4_7SwizzleILi2ELi4ELi3EEENS4_18smem_ptr_flag_bitsILi8EEENSR_INS5_IJNSA_ILi8EEESH_EEENS5_IJSH_SD_EEEEEEEvNS4_8identityESZ_S19_vS1A_EENS_8epilogue10collective6detail29Sm90TmaWarpSpecializedAdapterINS1D_15DefaultEpilogueIaSK_SK_NS1C_6thread17LinearCombinationIaLi1EiiLNS1H_9ScaleType4KindE0ELNS_15FloatRoundStyleE2EaEENS1_15EpilogueDefaultEEEEEvvEEEEvNT_6ParamsE,"ax",@progbits
	.align	128
.text._ZN7cutlass13device_kernelINS_4gemm6kernel13GemmUniversalIN4cute5tupleIJiiiiEEENS1_10collective13CollectiveMmaINS1_34MainloopSm90TmaGmmaWarpSpecializedILi18ENS5_IJNS4_1CILi4EEENSA_ILi2EEENSA_ILi1EEEEEENS1_32KernelTmaWarpSpecializedPingpongEEENS5_IJNSA_ILi64EEENSA_ILi128EEESH_EEEaNS5_IJlSD_lEEEaSK_NS4_8TiledMMAINS4_8MMA_AtomIJNS4_4SM904GMMA27MMA_64x128x32_S32S8S8_SS_TNEEEENS4_6LayoutINS5_IJSD_SD_SD_EEENS5_IJNSA_ILi0EEEST_ST_EEEEENS5_IJNS4_10UnderscoreESW_SW_EEEEENS4_23SM90_TMA_LOAD_MULTICASTENS4_14ComposedLayoutINS4_7SwizzleILi2ELi4ELi3EEENS4_18smem_ptr_flag_bitsILi8EEENSR_INS5_IJNSA_ILi8EEESH_EEENS5_IJSH_SD_EEEEEEEvNS4_8identityESZ_S19_vS1A_EENS_8epilogue10collective6detail29Sm90TmaWarpSpecializedAdapterINS1D_15DefaultEpilogueIaSK_SK_NS1C_6thread17LinearCombinationIaLi1EiiLNS1H_9ScaleType4KindE0ELNS_15FloatRoundStyleE2EaEENS1_15EpilogueDefaultEEEEEvvEEEEvNT_6ParamsE:
        .type           _ZN7cutlass13device_kernelINS_4gemm6kernel13GemmUniversalIN4cute5tupleIJiiiiEEENS1_10collective13CollectiveMmaINS1_34MainloopSm90TmaGmmaWarpSpecializedILi18ENS5_IJNS4_1CILi4EEENSA_ILi2EEENSA_ILi1EEEEEENS1_32KernelTmaWarpSpecializedPingpongEEENS5_IJNSA_ILi64EEENSA_ILi128EEESH_EEEaNS5_IJlSD_lEEEaSK_NS4_8TiledMMAINS4_8MMA_AtomIJNS4_4SM904GMMA27MMA_64x128x32_S32S8S8_SS_TNEEEENS4_6LayoutINS5_IJSD_SD_SD_EEENS5_IJNSA_ILi0EEEST_ST_EEEEENS5_IJNS4_10UnderscoreESW_SW_EEEEENS4_23SM90_TMA_LOAD_MULTICASTENS4_14ComposedLayoutINS4_7SwizzleILi2ELi4ELi3EEENS4_18smem_ptr_flag_bitsILi8EEENSR_INS5_IJNSA_ILi8EEESH_EEENS5_IJSH_SD_EEEEEEEvNS4_8identityESZ_S19_vS1A_EENS_8epilogue10collective6detail29Sm90TmaWarpSpecializedAdapterINS1D_15DefaultEpilogueIaSK_SK_NS1C_6thread17LinearCombinationIaLi1EiiLNS1H_9ScaleType4KindE0ELNS_15FloatRoundStyleE2EaEENS1_15EpilogueDefaultEEEEEvvEEEEvNT_6ParamsE,@function
        .size           _ZN7cutlass13device_kernelINS_4gemm6kernel13GemmUniversalIN4cute5tupleIJiiiiEEENS1_10collective13CollectiveMmaINS1_34MainloopSm90TmaGmmaWarpSpecializedILi18ENS5_IJNS4_1CILi4EEENSA_ILi2EEENSA_ILi1EEEEEENS1_32KernelTmaWarpSpecializedPingpongEEENS5_IJNSA_ILi64EEENSA_ILi128EEESH_EEEaNS5_IJlSD_lEEEaSK_NS4_8TiledMMAINS4_8MMA_AtomIJNS4_4SM904GMMA27MMA_64x128x32_S32S8S8_SS_TNEEEENS4_6LayoutINS5_IJSD_SD_SD_EEENS5_IJNSA_ILi0EEEST_ST_EEEEENS5_IJNS4_10UnderscoreESW_SW_EEEEENS4_23SM90_TMA_LOAD_MULTICASTENS4_14ComposedLayoutINS4_7SwizzleILi2ELi4ELi3EEENS4_18smem_ptr_flag_bitsILi8EEENSR_INS5_IJNSA_ILi8EEESH_EEENS5_IJSH_SD_EEEEEEEvNS4_8identityESZ_S19_vS1A_EENS_8epilogue10collective6detail29Sm90TmaWarpSpecializedAdapterINS1D_15DefaultEpilogueIaSK_SK_NS1C_6thread17LinearCombinationIaLi1EiiLNS1H_9ScaleType4KindE0ELNS_15FloatRoundStyleE2EaEENS1_15EpilogueDefaultEEEEEvvEEEEvNT_6ParamsE,(.L_x_234 - _ZN7cutlass13device_kernelINS_4gemm6kernel13GemmUniversalIN4cute5tupleIJiiiiEEENS1_10collective13CollectiveMmaINS1_34MainloopSm90TmaGmmaWarpSpecializedILi18ENS5_IJNS4_1CILi4EEENSA_ILi2EEENSA_ILi1EEEEEENS1_32KernelTmaWarpSpecializedPingpongEEENS5_IJNSA_ILi64EEENSA_ILi128EEESH_EEEaNS5_IJlSD_lEEEaSK_NS4_8TiledMMAINS4_8MMA_AtomIJNS4_4SM904GMMA27MMA_64x128x32_S32S8S8_SS_TNEEEENS4_6LayoutINS5_IJSD_SD_SD_EEENS5_IJNSA_ILi0EEEST_ST_EEEEENS5_IJNS4_10UnderscoreESW_SW_EEEEENS4_23SM90_TMA_LOAD_MULTICASTENS4_14ComposedLayoutINS4_7SwizzleILi2ELi4ELi3EEENS4_18smem_ptr_flag_bitsILi8EEENSR_INS5_IJNSA_ILi8EEESH_EEENS5_IJSH_SD_EEEEEEEvNS4_8identityESZ_S19_vS1A_EENS_8epilogue10collective6detail29Sm90TmaWarpSpecializedAdapterINS1D_15DefaultEpilogueIaSK_SK_NS1C_6thread17LinearCombinationIaLi1EiiLNS1H_9ScaleType4KindE0ELNS_15FloatRoundStyleE2EaEENS1_15EpilogueDefaultEEEEEvvEEEEvNT_6ParamsE)
        .other          _ZN7cutlass13device_kernelINS_4gemm6kernel13GemmUniversalIN4cute5tupleIJiiiiEEENS1_10collective13CollectiveMmaINS1_34MainloopSm90TmaGmmaWarpSpecializedILi18ENS5_IJNS4_1CILi4EEENSA_ILi2EEENSA_ILi1EEEEEENS1_32KernelTmaWarpSpecializedPingpongEEENS5_IJNSA_ILi64EEENSA_ILi128EEESH_EEEaNS5_IJlSD_lEEEaSK_NS4_8TiledMMAINS4_8MMA_AtomIJNS4_4SM904GMMA27MMA_64x128x32_S32S8S8_SS_TNEEEENS4_6LayoutINS5_IJSD_SD_SD_EEENS5_IJNSA_ILi0EEEST_ST_EEEEENS5_IJNS4_10UnderscoreESW_SW_EEEEENS4_23SM90_TMA_LOAD_MULTICASTENS4_14ComposedLayoutINS4_7SwizzleILi2ELi4ELi3EEENS4_18smem_ptr_flag_bitsILi8EEENSR_INS5_IJNSA_ILi8EEESH_EEENS5_IJSH_SD_EEEEEEEvNS4_8identityESZ_S19_vS1A_EENS_8epilogue10collective6detail29Sm90TmaWarpSpecializedAdapterINS1D_15DefaultEpilogueIaSK_SK_NS1C_6thread17LinearCombinationIaLi1EiiLNS1H_9ScaleType4KindE0ELNS_15FloatRoundStyleE2EaEENS1_15EpilogueDefaultEEEEEvvEEEEvNT_6ParamsE,@"STO_CUDA_ENTRY STV_DEFAULT"
_ZN7cutlass13device_kernelINS_4gemm6kernel13GemmUniversalIN4cute5tupleIJiiiiEEENS1_10collective13CollectiveMmaINS1_34MainloopSm90TmaGmmaWarpSpecializedILi18ENS5_IJNS4_1CILi4EEENSA_ILi2EEENSA_ILi1EEEEEENS1_32KernelTmaWarpSpecializedPingpongEEENS5_IJNSA_ILi64EEENSA_ILi128EEESH_EEEaNS5_IJlSD_lEEEaSK_NS4_8TiledMMAINS4_8MMA_AtomIJNS4_4SM904GMMA27MMA_64x128x32_S32S8S8_SS_TNEEEENS4_6LayoutINS5_IJSD_SD_SD_EEENS5_IJNSA_ILi0EEEST_ST_EEEEENS5_IJNS4_10UnderscoreESW_SW_EEEEENS4_23SM90_TMA_LOAD_MULTICASTENS4_14ComposedLayoutINS4_7SwizzleILi2ELi4ELi3EEENS4_18smem_ptr_flag_bitsILi8EEENSR_INS5_IJNSA_ILi8EEESH_EEENS5_IJSH_SD_EEEEEEEvNS4_8identityESZ_S19_vS1A_EENS_8epilogue10collective6detail29Sm90TmaWarpSpecializedAdapterINS1D_15DefaultEpilogueIaSK_SK_NS1C_6thread17LinearCombinationIaLi1EiiLNS1H_9ScaleType4KindE0ELNS_15FloatRoundStyleE2EaEENS1_15EpilogueDefaultEEEEEvvEEEEvNT_6ParamsE:
[----:B------:R-:W0:Y:S02]  /*0000*/  LDC R1, c[0x0][0x28] ;  /* 0x00000a00ff017b82 */ /* 0x000e240000000800 */
[----:B0-----:R-:W-:Y:S01]  /*0010*/  VIADD R1, R1, 0xfffffff8 ;  /* 0xfffffff801017836 */ /* 0x001fe20000000000 */
[----:B------:R-:W0:Y:S01]  /*0020*/  S2R R4, SR_TID.X ;  /* 0x0000000000047919 */ /* 0x000e220000002100 */
[----:B------:R-:W-:Y:S01]  /*0030*/  ELECT P0, URZ, PT ;  /* 0x00000000003f782f */ /* 0x000fe20003800000 */
[----:B------:R-:W-:Y:S01]  /*0040*/  BSSY B0, `(.L_x_0) ;  /* 0x000000f000007945 */ /* 0x000fe20003800000 */
[--C-:B0-----:R-:W-:Y:S02]  /*0050*/  SHF.R.U32.HI R2, RZ, 0x5, R4.reuse ;  /* 0x00000005ff027819 */ /* 0x101fe40000011604 */
[----:B------:R-:W-:-:S03]  /*0060*/  SHF.R.U32.HI R7, RZ, 0x7, R4 ;  /* 0x00000007ff077819 */ /* 0x000fc60000011604 */
[----:B------:R-:W0:Y:S04]  /*0070*/  SHFL.IDX PT, R5, R2, RZ, 0x1f ;  /* 0x00001fff02057589 */ /* 0x000e2800000e0000 */
[----:B------:R1:W2:Y:S01]  /*0080*/  SHFL.IDX PT, R10, R7, RZ, 0x1f ;  /* 0x00001fff070a7589 */ /* 0x0002a200000e0000 */
[----:B0-----:R-:W-:-:S13]  /*0090*/  ISETP.NE.OR P0, PT, R5, RZ, !P0 ;  /* 0x000000ff0500720c */ /* 0x001fda0004705670 */
[----:B-12---:R-:W-:Y:S05]  /*00a0*/  @P0 BRA `(.L_x_1) ;  /* 0x0000000000200947 */ /* 0x006fea0003800000 */
[----:B------:R-:W-:Y:S02]  /*00b0*/  ULDC.64 UR4, c[0x0][0x198] ;  /* 0x0000660000047ab9 */ /* 0x000fe40000000a00 */
[----:B------:R-:W-:Y:S02]  /*00c0*/  UIADD3 UR6, UP0, UR4, 0xf0, URZ ;  /* 0x000000f004067890 */ /* 0x000fe4000ff1e03f */
[----:B------:R-:W-:Y:S02]  /*00d0*/  UIADD3 UR4, UP1, UR4, 0x1f0, URZ ;  /* 0x000001f004047890 */ /* 0x000fe4000ff3e03f */
[----:B------:R-:W-:Y:S02]  /*00e0*/  UIADD3.X UR7, URZ, UR5, URZ, UP0, !UPT ;  /* 0x000000053f077290 */ /* 0x000fe400087fe43f */
[----:B------:R-:W-:-:S07]  /*00f0*/  UIADD3.X UR5, URZ, UR5, URZ, UP1, !UPT ;  /* 0x000000053f057290 */ /* 0x000fce0008ffe43f */
[----:B------:R0:W-:Y:S02]  /*0100*/  UTMACCTL.PF [UR6] ;  /* 0x00000000060079b9 */ /* 0x0001e40008040000 */
[----:B------:R0:W-:Y:S02]  /*0110*/  UTMACCTL.PF [UR4] ;  /* 0x00000000040079b9 */ /* 0x0001e40008040000 */
[----:B0-----:R-:W-:Y:S01]  /*0120*/  NOP ;  /* 0x0000000000007918 */ /* 0x001fe20000000000 */
.L_x_1:
[----:B------:R-:W-:Y:S05]  /*0130*/  BSYNC B0 ;  /* 0x0000000000007941 */ /* 0x000fea0003800000 */
.L_x_0:
[----:B------:R-:W0:Y:S01]  /*0140*/  SHFL.IDX PT, R8, R2, RZ, 0x1f ;  /* 0x00001fff02087589 */ /* 0x000e2200000e0000 */
[----:B------:R-:W-:-:S04]  /*0150*/  SHF.R.S32.HI R3, RZ, 0x1f, R4 ;  /* 0x0000001fff037819 */ /* 0x000fc80000011404 */
[----:B------:R-:W-:-:S04]  /*0160*/  LEA.HI R3, R3, R4, RZ, 0x7 ;  /* 0x0000000403037211 */ /* 0x000fc800078f38ff */
[----:B------:R-:W-:-:S05]  /*0170*/  LOP3.LUT R3, R3, 0xffffff80, RZ, 0xc0, !PT ;  /* 0xffffff8003037812 */ /* 0x000fca00078ec0ff */
[----:B------:R-:W-:Y:S01]  /*0180*/  IMAD.IADD R3, R4, 0x1, -R3 ;  /* 0x0000000104037824 */ /* 0x000fe200078e0a03 */
[----:B0-----:R-:W-:-:S13]  /*0190*/  ISETP.NE.AND P0, PT, R8, RZ, PT ;  /* 0x000000ff0800720c */ /* 0x001fda0003f05270 */
[----:B------:R-:W-:Y:S05]  /*01a0*/  @P0 BRA `(.L_x_2) ;  /* 0x0000000000d40947 */ /* 0x000fea0003800000 */
[----:B------:R-:W-:Y:S01]  /*01b0*/  ELECT P0, URZ, PT ;  /* 0x00000000003f782f */ /* 0x000fe20003800000 */
[----:B------:R-:W-:-:S12]  /*01c0*/  BSSY B0, `(.L_x_2) ;  /* 0x0000033000007945 */ /* 0x000fd80003800000 */
[----:B------:R-:W-:Y:S05]  /*01d0*/  @!P0 BRA `(.L_x_3) ;  /* 0x0000000000c48947 */ /* 0x000fea0003800000 */
[----:B------:R-:W0:Y:S01]  /*01e0*/  S2UR UR8, SR_CgaCtaId ;  /* 0x00000000000879c3 */ /* 0x000e220000008800 */
[----:B------:R-:W-:Y:S01]  /*01f0*/  UMOV UR4, 0x400 ;  /* 0x0000040000047882 */ /* 0x000fe20000000000 */
[----:B------:R-:W-:Y:S01]  /*0200*/  UMOV UR5, 0x1 ;  /* 0x0000000100057882 */ /* 0x000fe20000000000 */
[----:B------:R-:W-:Y:S02]  /*0210*/  UMOV UR6, 0x5 ;  /* 0x0000000500067882 */ /* 0x000fe40000000000 */
[----:B------:R-:W-:-:S04]  /*0220*/  UIADD3 UR6, -UR6, 0x100000, URZ ;  /* 0x0010000006067890 */ /* 0x000fc8000fffe13f */
[----:B------:R-:W-:Y:S02]  /*0230*/  USHF.L.U32 UR7, UR6, 0xb, URZ ;  /* 0x0000000b06077899 */ /* 0x000fe4000800063f */
[----:B------:R-:W-:Y:S02]  /*0240*/  USHF.L.U32 UR6, UR6, 0x1, URZ ;  /* 0x0000000106067899 */ /* 0x000fe4000800063f */
[----:B0-----:R-:W-:Y:S02]  /*0250*/  ULEA UR8, UR8, UR4, 0x18 ;  /* 0x0000000408087291 */ /* 0x001fe4000f8ec03f */
[----:B------:R-:W-:-:S04]  /*0260*/  UIADD3 UR4, -UR5, 0x100000, URZ ;  /* 0x0010000005047890 */ /* 0x000fc8000fffe13f */
[----:B------:R-:W-:Y:S02]  /*0270*/  USHF.L.U32 UR5, UR4, 0xb, URZ ;  /* 0x0000000b04057899 */ /* 0x000fe4000800063f */
[----:B------:R-:W-:Y:S01]  /*0280*/  USHF.L.U32 UR4, UR4, 0x1, URZ ;  /* 0x0000000104047899 */ /* 0x000fe2000800063f */
[----:B------:R-:W0:Y:S11]  /*0290*/  FENCE.VIEW.ASYNC.S ;  /* 0x00000000000073c6 */ /* 0x000e360000000000 */
[----:B0-----:R0:W1:Y:S01]  /*02a0*/  SYNCS.EXCH.64 URZ, [UR8], UR4 ;  /* 0x00000004083f75b2 */ /* 0x0010620008000100 */
[----:B------:R0:W2:Y:S01]  /*02b0*/  SYNCS.EXCH.64 URZ, [UR8+0x90], UR6 ;  /* 0x00009006083f75b2 */ /* 0x0000a20008000100 */
[----:B------:R0:W3:Y:S01]  /*02c0*/  SYNCS.EXCH.64 URZ, [UR8+0x8], UR4 ;  /* 0x00000804083f75b2 */ /* 0x0000e20008000100 */
[----:B------:R0:W4:Y:S01]  /*02d0*/  SYNCS.EXCH.64 URZ, [UR8+0x98], UR6 ;  /* 0x00009806083f75b2 */ /* 0x0001220008000100 */
[----:B------:R0:W0:Y:S01]  /*02e0*/  SYNCS.EXCH.64 URZ, [UR8+0x10], UR4 ;  /* 0x00001004083f75b2 */ /* 0x0000220008000100 */
        /* <DEDUP_REMOVED lines=31> */
[----:B-1234-:R-:W-:Y:S01]  /*04e0*/  NOP ;  /* 0x0000000000007918 */ /* 0x01efe20000000000 */
.L_x_3:
[----:B0-----:R-:W-:Y:S05]  /*04f0*/  BSYNC B0 ;  /* 0x0000000000007941 */ /* 0x001fea0003800000 */
.L_x_2:
[----:B------:R-:W0:Y:S01]  /*0500*/  S2UR UR12, SR_CTAID.X ;  /* 0x00000000000c79c3 */ /* 0x000e220000002500 */
[----:B------:R-:W-:Y:S01]  /*0510*/  SHF.R.S32.HI R0, RZ, 0x1f, R3 ;  /* 0x0000001fff007819 */ /* 0x000fe20000011403 */
[----:B------:R-:W1:Y:S01]  /*0520*/  SHFL.IDX PT, R15, R2, RZ, 0x1f ;  /* 0x00001fff020f7589 */ /* 0x000e6200000e0000 */
[----:B------:R-:W-:Y:S02]  /*0530*/  SHF.R.S32.HI R11, RZ, 0x1f, R8 ;  /* 0x0000001fff0b7819 */ /* 0x000fe40000011408 */
[----:B------:R-:W-:Y:S02]  /*0540*/  ELECT P0, URZ, PT ;  /* 0x00000000003f782f */ /* 0x000fe40003800000 */
[----:B------:R-:W-:Y:S01]  /*0550*/  LEA.HI R6, R0, R3, RZ, 0x3 ;  /* 0x0000000300067211 */ /* 0x000fe200078f18ff */
[----:B------:R2:W3:Y:S01]  /*0560*/  SHFL.IDX PT, R13, R2, RZ, 0x1f ;  /* 0x00001fff020d7589 */ /* 0x0004e200000e0000 */
[----:B------:R-:W-:Y:S02]  /*0570*/  LEA.HI R11, R11, R8, RZ, 0x2 ;  /* 0x000000080b0b7211 */ /* 0x000fe400078f10ff */
[----:B------:R-:W-:-:S02]  /*0580*/  ELECT P1, URZ, PT ;  /* 0x00000000003f782f */ /* 0x000fc40003820000 */
[--C-:B------:R-:W-:Y:S01]  /*0590*/  SHF.R.S32.HI R9, RZ, 0x3, R6.reuse ;  /* 0x00000003ff097819 */ /* 0x100fe20000011406 */
[----:B------:R-:W-:Y:S01]  /*05a0*/  ULDC UR4, c[0x0][0x150] ;  /* 0x0000540000047ab9 */ /* 0x000fe20000000800 */
[----:B------:R-:W-:Y:S01]  /*05b0*/  SHF.R.S32.HI R12, RZ, 0x1f, R6 ;  /* 0x0000001fff0c7819 */ /* 0x000fe20000011406 */
[----:B------:R-:W4:Y:S01]  /*05c0*/  LDC R14, c[0x0][0x140] ;  /* 0x00005000ff0e7b82 */ /* 0x000f220000000800 */
[----:B------:R-:W5:Y:S01]  /*05d0*/  S2R R6, SR_CTAID.Y ;  /* 0x0000000000067919 */ /* 0x000f620000002600 */
[----:B------:R-:W-:Y:S01]  /*05e0*/  LOP3.LUT R11, R11, 0x3ffffffc, RZ, 0xc0, !PT ;  /* 0x3ffffffc0b0b7812 */ /* 0x000fe200078ec0ff */
[----:B------:R-:W-:Y:S01]  /*05f0*/  UMOV UR11, 0x80 ;  /* 0x00000080000b7882 */ /* 0x000fe20000000000 */
[----:B------:R-:W-:Y:S01]  /*0600*/  LEA.HI R12, R12, R9, RZ, 0x2 ;  /* 0x000000090c0c7211 */ /* 0x000fe200078f10ff */
[----:B------:R-:W-:Y:S01]  /*0610*/  NOP ;  /* 0x0000000000007918 */ /* 0x000fe20000000000 */
[----:B--2---:R-:W-:Y:S01]  /*0620*/  SHF.R.S32.HI R2, RZ, 0x1f, R5 ;  /* 0x0000001fff027819 */ /* 0x004fe20000011405 */
[----:B------:R-:W-:Y:S01]  /*0630*/  IMAD.IADD R11, R8, 0x1, -R11 ;  /* 0x00000001080b7824 */ /* 0x000fe200078e0a0b */
[----:B------:R-:W-:Y:S01]  /*0640*/  LOP3.LUT R12, R12, 0xfffffffc, RZ, 0xc0, !PT ;  /* 0xfffffffc0c0c7812 */ /* 0x000fe200078ec0ff */
[----:B------:R-:W2:Y:S01]  /*0650*/  LDC R25, c[0x0][0x148] ;  /* 0x00005200ff197b82 */ /* 0x000ea20000000800 */
[----:B------:R-:W-:Y:S01]  /*0660*/  LEA.HI R2, R2, R5, RZ, 0x2 ;  /* 0x0000000502027211 */ /* 0x000fe200078f10ff */
[----:B------:R-:W-:Y:S01]  /*0670*/  NOP ;  /* 0x0000000000007918 */ /* 0x000fe20000000000 */
[C---:B------:R-:W-:Y:S01]  /*0680*/  VIADD R35, R10.reuse, 0xffffffff ;  /* 0xffffffff0a237836 */ /* 0x040fe20000000000 */
[----:B------:R-:W-:Y:S01]  /*0690*/  ISETP.NE.AND P3, PT, R10, RZ, PT ;  /* 0x000000ff0a00720c */ /* 0x000fe20003f65270 */
[----:B------:R-:W-:Y:S01]  /*06a0*/  IMAD.IADD R12, R9, 0x1, -R12 ;  /* 0x00000001090c7824 */ /* 0x000fe200078e0a0c */
[----:B0-----:R-:W-:Y:S01]  /*06b0*/  I2FP.F32.U32 R9, UR12 ;  /* 0x0000000c00097c45 */ /* 0x001fe20008201000 */
[----:B------:R-:W-:Y:S01]  /*06c0*/  IMAD.MOV.U32 R89, RZ, RZ, 0x1 ;  /* 0x00000001ff597424 */ /* 0x000fe200078e00ff */
[----:B-1----:R-:W-:Y:S01]  /*06d0*/  ISETP.NE.OR P0, PT, R15, RZ, !P0 ;  /* 0x000000ff0f00720c */ /* 0x002fe20004705670 */
[----:B------:R-:W-:Y:S01]  /*06e0*/  IMAD R11, R11, 0x4, R12 ;  /* 0x000000040b0b7824 */ /* 0x000fe200078e020c */
[----:B---3--:R-:W-:Y:S01]  /*06f0*/  ISETP.NE.OR P1, PT, R13, RZ, !P1 ;  /* 0x000000ff0d00720c */ /* 0x008fe20004f25670 */
[----:B------:R-:W-:Y:S01]  /*0700*/  FMUL R9, R9, UR4 ;  /* 0x0000000409097c20 */ /* 0x000fe20008400000 */
[----:B------:R-:W0:Y:S01]  /*0710*/  LDC R13, c[0x0][0x144] ;  /* 0x00005100ff0d7b82 */ /* 0x000e220000000800 */
[----:B------:R-:W-:Y:S01]  /*0720*/  LOP3.LUT R2, R2, 0xfffffffc, RZ, 0xc0, !PT ;  /* 0xfffffffc02027812 */ /* 0x000fe200078ec0ff */
[----:B------:R-:W-:Y:S01]  /*0730*/  ULDC UR4, c[0x0][0x154] ;  /* 0x0000550000047ab9 */ /* 0x000fe20000000800 */
[----:B------:R-:W-:Y:S01]  /*0740*/  SHF.R.S32.HI R8, RZ, 0x1f, R11 ;  /* 0x0000001fff087819 */ /* 0x000fe2000001140b */
[----:B------:R-:W-:Y:S01]  /*0750*/  IMAD.SHL.U32 R88, R11, 0x4, RZ ;  /* 0x000000040b587824 */ /* 0x000fe200078e00ff */
[----:B------:R-:W1:Y:S01]  /*0760*/  F2I.U32.TRUNC.NTZ R9, R9 ;  /* 0x0000000900097305 */ /* 0x000e62000020f000 */
[----:B------:R-:W-:Y:S01]  /*0770*/  IMAD.IADD R5, R5, 0x1, -R2 ;  /* 0x0000000105057824 */ /* 0x000fe200078e0a02 */
[----:B------:R-:W-:-:S02]  /*0780*/  LEA.HI R8, R8, R11, RZ, 0x2 ;  /* 0x0000000b08087211 */ /* 0x000fc400078f10ff */
[----:B------:R-:W-:Y:S01]  /*0790*/  VOTEU.ALL UP2, P0 ;  /* 0x00000000003f7886 */ /* 0x000fe20000040000 */
[----:B------:R-:W-:Y:S01]  /*07a0*/  LOP3.LUT R88, R11, 0xc, R88, 0x78, !PT ;  /* 0x0000000c0b587812 */ /* 0x000fe200078e7858 */
[----:B------:R-:W-:Y:S01]  /*07b0*/  VOTEU.ALL UP3, P1 ;  /* 0x00000000003f7886 */ /* 0x000fe20000860000 */
[----:B-----5:R-:W-:Y:S01]  /*07c0*/  I2FP.F32.U32 R2, R6 ;  /* 0x0000000600027245 */ /* 0x020fe20000201000 */
[----:B------:R-:W-:Y:S01]  /*07d0*/  VOTEU.ALL UP4, P1 ;  /* 0x00000000003f7886 */ /* 0x000fe20000880000 */
[----:B------:R-:W3:Y:S01]  /*07e0*/  @!UP2 S2UR UR7, SR_CgaCtaId ;  /* 0x000000000007a9c3 */ /* 0x000ee20000008800 */
[----:B------:R-:W-:Y:S01]  /*07f0*/  LOP3.LUT R8, R8, 0xfffffffc, RZ, 0xc0, !PT ;  /* 0xfffffffc08087812 */ /* 0x000fe200078ec0ff */
[----:B------:R-:W-:Y:S01]  /*0800*/  @!UP2 UMOV UR6, 0x400 ;  /* 0x000004000006a882 */ /* 0x000fe20000000000 */
[----:B------:R-:W-:Y:S01]  /*0810*/  FMUL R2, R2, UR4 ;  /* 0x0000000402027c20 */ /* 0x000fe20008400000 */
[----:B------:R-:W-:Y:S01]  /*0820*/  UMOV UR4, 0x20 ;  /* 0x0000002000047882 */ /* 0x000fe20000000000 */
[----:B------:R-:W-:Y:S01]  /*0830*/  @!UP3 UMOV UR9, 0x400 ;  /* 0x000004000009b882 */ /* 0x000fe20000000000 */
[----:B-1----:R-:W-:Y:S01]  /*0840*/  IMAD.MOV R12, RZ, RZ, -R9 ;  /* 0x000000ffff0c7224 */ /* 0x002fe200078e0a09 */
[----:B------:R-:W-:-:S04]  /*0850*/  @!UP2 UIADD3 UR4, -UR4, 0x100000, URZ ;  /* 0x001000000404a890 */ /* 0x000fc8000fffe13f */
[----:B------:R-:W-:Y:S02]  /*0860*/  @!UP2 USHF.L.U32 UR5, UR4, 0xb, URZ ;  /* 0x0000000b0405a899 */ /* 0x000fe4000800063f */
[----:B------:R-:W-:Y:S01]  /*0870*/  @!UP2 USHF.L.U32 UR4, UR4, 0x1, URZ ;  /* 0x000000010404a899 */ /* 0x000fe2000800063f */
[----:B------:R-:W1:Y:S01]  /*0880*/  @!UP3 S2UR UR10, SR_CgaCtaId ;  /* 0x00000000000ab9c3 */ /* 0x000e620000008800 */
[----:B------:R-:W-:Y:S01]  /*0890*/  IMAD.IADD R8, R11, 0x1, -R8 ;  /* 0x000000010b087824 */ /* 0x000fe200078e0a08 */
[----:B------:R-:W5:Y:S01]  /*08a0*/  F2I.U32.TRUNC.NTZ R2, R2 ;  /* 0x0000000200027305 */ /* 0x000f62000020f000 */
[----:B0-----:R-:W-:Y:S01]  /*08b0*/  IMAD R21, R13, R12, UR12 ;  /* 0x0000000c0d157e24 */ /* 0x001fe2000f8e020c */
[----:B------:R-:W-:Y:S01]  /*08c0*/  VOTEU.ALL UP5, P1 ;  /* 0x00000000003f7886 */ /* 0x000fe200008a0000 */
[----:B----4-:R-:W-:Y:S01]  /*08d0*/  ISETP.EQ.U32.AND P2, PT, R14, 0x1, PT ;  /* 0x000000010e00780c */ /* 0x010fe20003f42070 */
[----:B------:R-:W-:Y:S01]  /*08e0*/  VOTEU.ALL UP0, P0 ;  /* 0x00000000003f7886 */ /* 0x000fe20000000000 */
[----:B------:R-:W-:Y:S01]  /*08f0*/  VOTEU.ALL UP1, P0 ;  /* 0x00000000003f7886 */ /* 0x000fe20000020000 */
[----:B------:R-:W-:Y:S01]  /*0900*/  ISETP.NE.AND P4, PT, R8, R21, PT ;  /* 0x000000150800720c */ /* 0x000fe20003f85270 */
[----:B------:R0:W4:Y:S01]  /*0910*/  SHFL.IDX PT, R14, R7, RZ, 0x1f ;  /* 0x00001fff070e7589 */ /* 0x00012200000e0000 */
[----:B------:R-:W-:-:S02]  /*0920*/  LOP3.LUT P0, RZ, R3, 0x7, RZ, 0xc0, !PT ;  /* 0x0000000703ff7812 */ /* 0x000fc4000780c0ff */
[----:B------:R-:W-:Y:S02]  /*0930*/  ISETP.GE.U32.AND P6, PT, R35, 0x2, PT ;  /* 0x000000022300780c */ /* 0x000fe40003fc6070 */
[----:B------:R-:W-:Y:S01]  /*0940*/  ISETP.LT.U32.AND P0, PT, R88, 0x8, !P0 ;  /* 0x000000085800780c */ /* 0x000fe20004701070 */
[----:B---3--:R-:W-:Y:S01]  /*0950*/  @!UP2 ULEA UR8, UR7, UR6, 0x18 ;  /* 0x000000060708a291 */ /* 0x008fe2000f8ec03f */
[----:B-----5:R-:W-:Y:S01]  /*0960*/  IMAD.MOV R20, RZ, RZ, -R2 ;  /* 0x000000ffff147224 */ /* 0x020fe200078e0a02 */
[----:B------:R-:W-:-:S04]  /*0970*/  @!UP3 UIADD3 UR6, -UR11, 0x100000, URZ ;  /* 0x001000000b06b890 */ /* 0x000fc8000fffe13f */
[----:B------:R-:W-:Y:S02]  /*0980*/  @!UP3 USHF.L.U32 UR7, UR6, 0xb, URZ ;  /* 0x0000000b0607b899 */ /* 0x000fe4000800063f */
[----:B------:R-:W-:Y:S01]  /*0990*/  @!UP3 USHF.L.U32 UR6, UR6, 0x1, URZ ;  /* 0x000000010606b899 */ /* 0x000fe2000800063f */
[----:B------:R-:W-:Y:S01]  /*09a0*/  VOTEU.ALL UP2, P1 ;  /* 0x00000000003f7886 */ /* 0x000fe20000840000 */
[----:B------:R-:W-:Y:S01]  /*09b0*/  @P4 SHF.R.S32.HI R9, RZ, 0x1f, R88 ;  /* 0x0000001fff094819 */ /* 0x000fe20000011458 */
[----:B--2---:R-:W-:Y:S01]  /*09c0*/  IMAD R2, R25, R20, R6 ;  /* 0x0000001419027224 */ /* 0x004fe200078e0206 */
[----:B-1----:R-:W-:Y:S02]  /*09d0*/  @!UP3 ULEA UR9, UR10, UR9, 0x18 ;  /* 0x000000090a09b291 */ /* 0x002fe4000f8ec03f */
[----:B------:R-:W-:Y:S01]  /*09e0*/  @P4 LEA.HI R9, R9, R88, RZ, 0x2 ;  /* 0x0000005809094211 */ /* 0x000fe200078f10ff */
[----:B------:R-:W-:Y:S01]  /*09f0*/  VOTEU.ALL UP3, P1 ;  /* 0x00000000003f7886 */ /* 0x000fe20000860000 */
[----:B------:R-:W-:Y:S01]  /*0a00*/  ISETP.NE.AND P1, PT, R5, 0x3, PT ;  /* 0x000000030500780c */ /* 0x000fe20003f25270 */
[----:B------:R-:W1:Y:S02]  /*0a10*/  FENCE.VIEW.ASYNC.S ;  /* 0x00000000000073c6 */ /* 0x000e640000000000 */
[----:B-1----:R0:W1:Y:S01]  /*0a20*/  @!UP0 SYNCS.EXCH.64 URZ, [UR8+0x150], UR4 ;  /* 0x00015004083f85b2 */ /* 0x0020620008000100 */
[----:B------:R-:W-:-:S02]  /*0a30*/  @P4 SHF.R.S32.HI R9, RZ, 0x2, R9 ;  /* 0x00000002ff094819 */ /* 0x000fc40000011409 */
[----:B------:R-:W-:Y:S02]  /*0a40*/  ISETP.EQ.OR P1, PT, R5, RZ, !P1 ;  /* 0x000000ff0500720c */ /* 0x000fe40004f22670 */
[----:B------:R-:W-:Y:S02]  /*0a50*/  @P4 ISETP.NE.AND P5, PT, R9, R2, PT ;  /* 0x000000020900420c */ /* 0x000fe40003fa5270 */
[----:B------:R-:W-:Y:S02]  /*0a60*/  ISETP.EQ.AND P1, PT, R10, RZ, P1 ;  /* 0x000000ff0a00720c */ /* 0x000fe40000f22270 */
[----:B------:R-:W-:Y:S02]  /*0a70*/  SEL R2, RZ, 0x1, !P0 ;  /* 0x00000001ff027807 */ /* 0x000fe40004000000 */
[----:B------:R-:W-:Y:S02]  /*0a80*/  @P4 SEL R89, RZ, 0x1, P5 ;  /* 0x00000001ff594807 */ /* 0x000fe40002800000 */
[----:B------:R-:W-:-:S02]  /*0a90*/  SEL R16, RZ, 0x1, !P1 ;  /* 0x00000001ff107807 */ /* 0x000fc40004800000 */
[----:B------:R-:W-:Y:S01]  /*0aa0*/  LOP3.LUT R89, R89, R2, RZ, 0xc0, !PT ;  /* 0x0000000259597212 */ /* 0x000fe200078ec0ff */
[----:B------:R0:W2:Y:S01]  /*0ab0*/  @!UP1 SYNCS.EXCH.64 URZ, [UR8+0x158], UR4 ;  /* 0x00015804083f95b2 */ /* 0x0000a20008000100 */
[----:B------:R-:W-:Y:S01]  /*0ac0*/  NOP ;  /* 0x0000000000007918 */ /* 0x000fe20000000000 */
[----:B------:R-:W-:Y:S01]  /*0ad0*/  SEL R16, R16, 0x2, P6 ;  /* 0x0000000210107807 */ /* 0x000fe20003000000 */
[----:B------:R0:W3:Y:S01]  /*0ae0*/  @!UP2 SYNCS.EXCH.64 URZ, [UR9+0x130], UR6 ;  /* 0x00013006093fa5b2 */ /* 0x0000e20008000100 */
[----:B------:R0:W0:Y:S01]  /*0af0*/  @!UP3 SYNCS.EXCH.64 URZ, [UR9+0x138], UR6 ;  /* 0x00013806093fb5b2 */ /* 0x0000220008000100 */
[----:B------:R0:W0:Y:S01]  /*0b00*/  @!UP4 SYNCS.EXCH.64 URZ, [UR9+0x140], UR6 ;  /* 0x00014006093fc5b2 */ /* 0x0000220008000100 */
[----:B------:R0:W0:Y:S01]  /*0b10*/  @!UP5 SYNCS.EXCH.64 URZ, [UR9+0x148], UR6 ;  /* 0x00014806093fd5b2 */ /* 0x0000220008000100 */
[----:B------:R-:W-:Y:S01]  /*0b20*/  NOP ;  /* 0x0000000000007918 */ /* 0x000fe20000000000 */
[----:B-1--4-:R-:W-:Y:S05]  /*0b30*/  @!P2 BRA `(.L_x_4) ;  /* 0x000000000008a947 */ /* 0x012fea0003800000 */
[----:B0-23--:R-:W-:Y:S01]  /*0b40*/  UCGABAR_ARV ;  /* 0x00000000000079c7 */ /* 0x00dfe20008000000 */
[----:B------:R-:W-:Y:S05]  /*0b50*/  BRA `(.L_x_5) ;  /* 0x0000000000047947 */ /* 0x000fea0003800000 */
.L_x_4:
[----:B0-23--:R-:W-:Y:S01]  /*0b60*/  NOP ;  /* 0x0000000000007918 */ /* 0x00dfe20000000000 */
.L_x_5:
[----:B------:R-:W-:Y:S01]  /*0b70*/  ULDC.64 UR4, c[0x0][0x598] ;  /* 0x0001660000047ab9 */ /* 0x000fe20000000a00 */
[----:B------:R-:W-:Y:S01]  /*0b80*/  ULDC.64 UR36, c[0x0][0x208] ;  /* 0x0000820000247ab9 */ /* 0x000fe20000000a00 */
[----:B------:R-:W-:-:S04]  /*0b90*/  ISETP.NE.U32.AND P0, PT, RZ, UR4, PT ;  /* 0x00000004ff007c0c */ /* 0x000fc8000bf05070 */
[----:B------:R-:W-:-:S13]  /*0ba0*/  ISETP.NE.AND.EX P0, PT, RZ, UR5, PT, P0 ;  /* 0x00000005ff007c0c */ /* 0x000fda000bf05300 */
[----:B------:R-:W-:Y:S05]  /*0bb0*/  @!P0 BRA `(.L_x_6) ;  /* 0x00000000001c8947 */ /* 0x000fea0003800000 */
[----:B------:R-:W0:Y:S02]  /*0bc0*/  LDC.64 R8, c[0x0][0x598] ;  /* 0x00016600ff087b82 */ /* 0x000e240000000a00 */
[----:B0-----:R-:W2:Y:S02]  /*0bd0*/  LDG.E.64 R8, desc[UR36][R8.64] ;  /* 0x0000002408087981 */ /* 0x001ea4000c1e1b00 */
[----:B--2---:R-:W-:-:S04]  /*0be0*/  ISETP.NE.U32.AND P0, PT, R8, RZ, PT ;  /* 0x000000ff0800720c */ /* 0x004fc80003f05070 */
[----:B------:R-:W-:-:S13]  /*0bf0*/  ISETP.NE.AND.EX P0, PT, R9, RZ, PT, P0 ;  /* 0x000000ff0900720c */ /* 0x000fda0003f05300 */
[----:B------:R-:W-:Y:S05]  /*0c00*/  @!P0 BRA `(.L_x_6) ;  /* 0x0000000000088947 */ /* 0x000fea0003800000 */
[----:B------:R0:W5:Y:S01]  /*0c10*/  LD.E R90, desc[UR36][R8.64] ;  /* 0x00000024085a7980 */ /* 0x000162000c101900 */
[----:B------:R-:W-:Y:S05]  /*0c20*/  BRA `(.L_x_7) ;  /* 0x0000000000247947 */ /* 0x000fea0003800000 */
.L_x_6:
[----:B------:R-:W-:Y:S02]  /*0c30*/  ULDC.64 UR4, c[0x0][0x588] ;  /* 0x0001620000047ab9 */ /* 0x000fe40000000a00 */
[----:B------:R-:W-:-:S04]  /*0c40*/  ISETP.NE.U32.AND P0, PT, RZ, UR4, PT ;  /* 0x00000004ff007c0c */ /* 0x000fc8000bf05070 */
[----:B------:R-:W-:-:S13]  /*0c50*/  ISETP.NE.AND.EX P0, PT, RZ, UR5, PT, P0 ;  /* 0x00000005ff007c0c */ /* 0x000fda000bf05300 */
[----:B------:R-:W-:Y:S05]  /*0c60*/  @!P0 BRA `(.L_x_8) ;  /* 0x00000000000c8947 */ /* 0x000fea0003800000 */
[----:B------:R-:W0:Y:S02]  /*0c70*/  LDC.64 R90, c[0x0][0x588] ;  /* 0x00016200ff5a7b82 */ /* 0x000e240000000a00 */
[----:B0-----:R1:W5:Y:S01]  /*0c80*/  LDG.E R90, desc[UR36][R90.64] ;  /* 0x000000245a5a7981 */ /* 0x001362000c1e1900 */
[----:B------:R-:W-:Y:S05]  /*0c90*/  BRA `(.L_x_7) ;  /* 0x0000000000087947 */ /* 0x000fea0003800000 */
.L_x_8:
[----:B------:R-:W-:Y:S02]  /*0ca0*/  ULDC UR4, c[0x0][0x580] ;  /* 0x0001600000047ab9 */ /* 0x000fe40000000800 */
[----:B------:R-:W-:-:S07]  /*0cb0*/  IMAD.U32 R90, RZ, RZ, UR4 ;  /* 0x00000004ff5a7e24 */ /* 0x000fce000f8e00ff */
.L_x_7:
[----:B------:R-:W-:Y:S02]  /*0cc0*/  ULDC.64 UR4, c[0x0][0x5a0] ;  /* 0x0001680000047ab9 */ /* 0x000fe40000000a00 */
[----:B------:R-:W-:-:S04]  /*0cd0*/  ISETP.NE.U32.AND P0, PT, RZ, UR4, PT ;  /* 0x00000004ff007c0c */ /* 0x000fc8000bf05070 */
[----:B------:R-:W-:-:S13]  /*0ce0*/  ISETP.NE.AND.EX P0, PT, RZ, UR5, PT, P0 ;  /* 0x00000005ff007c0c */ /* 0x000fda000bf05300 */
[----:B------:R-:W-:Y:S05]  /*0cf0*/  @!P0 BRA `(.L_x_9) ;  /* 0x00000000001c8947 */ /* 0x000fea0003800000 */
[----:B0-----:R-:W0:Y:S02]  /*0d00*/  LDC.64 R8, c[0x0][0x5a0] ;  /* 0x00016800ff087b82 */ /* 0x001e240000000a00 */
[----:B0-----:R-:W2:Y:S02]  /*0d10*/  LDG.E.64 R8, desc[UR36][R8.64] ;  /* 0x0000002408087981 */ /* 0x001ea4000c1e1b00 */
[----:B--2---:R-:W-:-:S04]  /*0d20*/  ISETP.NE.U32.AND P0, PT, R8, RZ, PT ;  /* 0x000000ff0800720c */ /* 0x004fc80003f05070 */
[----:B------:R-:W-:-:S13]  /*0d30*/  ISETP.NE.AND.EX P0, PT, R9, RZ, PT, P0 ;  /* 0x000000ff0900720c */ /* 0x000fda0003f05300 */
[----:B------:R-:W-:Y:S05]  /*0d40*/  @!P0 BRA `(.L_x_9) ;  /* 0x0000000000088947 */ /* 0x000fea0003800000 */
[----:B-1----:R0:W5:Y:S01]  /*0d50*/  LD.E R91, desc[UR36][R8.64] ;  /* 0x00000024085b7980 */ /* 0x002162000c101900 */
[----:B------:R-:W-:Y:S05]  /*0d60*/  BRA `(.L_x_10) ;  /* 0x0000000000247947 */ /* 0x000fea0003800000 */
.L_x_9:
[----:B------:R-:W-:Y:S02]  /*0d70*/  ULDC.64 UR4, c[0x0][0x590] ;  /* 0x0001640000047ab9 */ /* 0x000fe40000000a00 */
[----:B------:R-:W-:-:S04]  /*0d80*/  ISETP.NE.U32.AND P0, PT, RZ, UR4, PT ;  /* 0x00000004ff007c0c */ /* 0x000fc8000bf05070 */
[----:B------:R-:W-:-:S13]  /*0d90*/  ISETP.NE.AND.EX P0, PT, RZ, UR5, PT, P0 ;  /* 0x00000005ff007c0c */ /* 0x000fda000bf05300 */
[----:B------:R-:W-:Y:S05]  /*0da0*/  @!P0 BRA `(.L_x_11) ;  /* 0x00000000000c8947 */ /* 0x000fea0003800000 */
[----:B0-----:R-:W1:Y:S02]  /*0db0*/  LDC.64 R8, c[0x0][0x590] ;  /* 0x00016400ff087b82 */ /* 0x001e640000000a00 */
[----:B-1----:R1:W5:Y:S01]  /*0dc0*/  LDG.E R91, desc[UR36][R8.64] ;  /* 0x00000024085b7981 */ /* 0x002362000c1e1900 */
[----:B------:R-:W-:Y:S05]  /*0dd0*/  BRA `(.L_x_10) ;  /* 0x0000000000087947 */ /* 0x000fea0003800000 */
.L_x_11:
[----:B------:R-:W-:Y:S02]  /*0de0*/  ULDC UR4, c[0x0][0x584] ;  /* 0x0001610000047ab9 */ /* 0x000fe40000000800 */
[----:B-1----:R-:W-:-:S07]  /*0df0*/  IMAD.U32 R91, RZ, RZ, UR4 ;  /* 0x00000004ff5b7e24 */ /* 0x002fce000f8e00ff */
.L_x_10:
[----:B------:R-:W2:Y:S01]  /*0e00*/  LDC R2, c[0x0][0x65c] ;  /* 0x00019700ff027b82 */ /* 0x000ea20000000800 */
[----:B------:R-:W-:Y:S01]  /*0e10*/  ULDC UR6, c[0x0][0x28c] ;  /* 0x0000a30000067ab9 */ /* 0x000fe20000000800 */
[----:B------:R-:W-:Y:S01]  /*0e20*/  ISETP.NE.AND P0, PT, R10, 0x2, PT ;  /* 0x000000020a00780c */ /* 0x000fe20003f05270 */
[----:B------:R-:W-:Y:S01]  /*0e30*/  UIADD3 UR6, UR6, 0x3f, URZ ;  /* 0x0000003f06067890 */ /* 0x000fe2000fffe03f */
[----:B01----:R-:W-:Y:S01]  /*0e40*/  IMAD.U32 R8, RZ, RZ, UR12 ;  /* 0x0000000cff087e24 */ /* 0x003fe2000f8e00ff */
[----:B------:R-:W-:Y:S01]  /*0e50*/  UMOV UR38, URZ ;  /* 0x0000003f00267c82 */ /* 0x000fe20008000000 */
[----:B------:R-:W-:Y:S01]  /*0e60*/  IMAD.MOV.U32 R9, RZ, RZ, RZ ;  /* 0x000000ffff097224 */ /* 0x000fe200078e00ff */
[----:B------:R-:W-:Y:S01]  /*0e70*/  USHF.R.S32.HI UR7, URZ, 0x1f, UR6 ;  /* 0x0000001f3f077899 */ /* 0x000fe20008011406 */
[----:B------:R-:W-:Y:S01]  /*0e80*/  UMOV UR39, URZ ;  /* 0x0000003f00277c82 */ /* 0x000fe20008000000 */
[----:B------:R-:W-:Y:S02]  /*0e90*/  ULDC.64 UR8, c[0x0][0x650] ;  /* 0x0001940000087ab9 */ /* 0x000fe40000000a00 */
[----:B------:R-:W-:-:S04]  /*0ea0*/  ULEA.HI UR7, UR7, UR6, URZ, 0x6 ;  /* 0x0000000607077291 */ /* 0x000fc8000f8f303f */
[----:B------:R-:W-:Y:S01]  /*0eb0*/  USHF.R.S32.HI UR40, URZ, 0x6, UR7 ;  /* 0x000000063f287899 */ /* 0x000fe20008011407 */
[----:B--2---:R-:W-:-:S13]  /*0ec0*/  ISETP.NE.AND P1, PT, R2, 0x1, PT ;  /* 0x000000010200780c */ /* 0x004fda0003f25270 */
[----:B------:R-:W0:Y:S01]  /*0ed0*/  @P1 LDC R19, c[0x0][0x10] ;  /* 0x00000400ff131b82 */ /* 0x000e220000000800 */
[----:B------:R-:W-:Y:S02]  /*0ee0*/  @P1 IMAD.MOV.U32 R7, RZ, RZ, RZ ;  /* 0x000000ffff071224 */ /* 0x000fe400078e00ff */
[----:B------:R-:W-:-:S05]  /*0ef0*/  @P1 IMAD.MOV.U32 R17, RZ, RZ, RZ ;  /* 0x000000ffff111224 */ /* 0x000fca00078e00ff */
[----:B------:R-:W1:Y:S01]  /*0f00*/  @!P1 LDC R11, c[0x0][0xc] ;  /* 0x00000300ff0b9b82 */ /* 0x000e620000000800 */
[----:B------:R-:W-:Y:S01]  /*0f10*/  ULDC UR4, c[0x0][0xc] ;  /* 0x0000030000047ab9 */ /* 0x000fe20000000800 */
[----:B------:R-:W-:Y:S02]  /*0f20*/  ULDC UR5, c[0x0][0x10] ;  /* 0x0000040000057ab9 */ /* 0x000fe40000000800 */
[----:B------:R-:W-:-:S04]  /*0f30*/  UIMAD.WIDE.U32 UR4, UR4, UR5, URZ ;  /* 0x00000005040472a5 */ /* 0x000fc8000f8e003f */
[----:B------:R-:W2:Y:S01]  /*0f40*/  LDC R2, c[0x0][0x14] ;  /* 0x00000500ff027b82 */ /* 0x000ea20000000800 */
[----:B0-----:R-:W-:-:S04]  /*0f50*/  @P1 IMAD.WIDE.U32 R18, R19, UR12, R6 ;  /* 0x0000000c13121c25 */ /* 0x001fc8000f8e0006 */
[----:B------:R-:W-:Y:S02]  /*0f60*/  @P1 IMAD.IADD R17, R19, 0x1, R17 ;  /* 0x0000000113111824 */ /* 0x000fe400078e0211 */
[----:B-1----:R-:W-:-:S04]  /*0f70*/  @!P1 IMAD.WIDE.U32 R8, R6, R11, R8 ;  /* 0x0000000b06089225 */ /* 0x002fc800078e0008 */
[----:B------:R-:W-:Y:S02]  /*0f80*/  @!P1 IMAD.MOV.U32 R18, RZ, RZ, R8 ;  /* 0x000000ffff129224 */ /* 0x000fe400078e0008 */
[----:B------:R-:W-:Y:S02]  /*0f90*/  @!P1 IMAD.MOV.U32 R17, RZ, RZ, R9 ;  /* 0x000000ffff119224 */ /* 0x000fe400078e0009 */
[----:B--2---:R-:W-:-:S04]  /*0fa0*/  IMAD.WIDE.U32 R12, R2, UR4, RZ ;  /* 0x00000004020c7c25 */ /* 0x004fc8000f8e00ff */
[----:B------:R-:W-:Y:S01]  /*0fb0*/  IMAD R23, R2, UR5, RZ ;  /* 0x0000000502177c24 */ /* 0x000fe2000f8e02ff */
[----:B------:R0:W-:Y:S03]  /*0fc0*/  STL.64 [R1], R12 ;  /* 0x0000000c01007387 */ /* 0x0001e60000100a00 */
[----:B------:R-:W-:Y:S01]  /*0fd0*/  IMAD.IADD R23, R13, 0x1, R23 ;  /* 0x000000010d177824 */ /* 0x000fe200078e0217 */
[----:B------:R-:W-:Y:S06]  /*0fe0*/  @P0 BRA `(.L_x_12) ;  /* 0x0000000000200947 */ /* 0x000fec0003800000 */
[----:B------:R-:W-:Y:S01]  /*0ff0*/  UISETP.GE.U32.AND UP0, UPT, UR40, 0x12, UPT ;  /* 0x000000122800788c */ /* 0x000fe2000bf06070 */
[----:B------:R-:W-:Y:S01]  /*1000*/  IADD3 R18, P0, R18, R12, RZ ;  /* 0x0000000c12127210 */ /* 0x000fe20007f1e0ff */
[----:B------:R-:W-:Y:S01]  /*1010*/  UIMAD.WIDE.U32 UR4, UR40, 0x38e38e39, URZ ;  /* 0x38e38e39280478a5 */ /* 0x000fe2000f8e003f */
[----:B------:R-:W-:-:S03]  /*1020*/  UMOV UR39, URZ ;  /* 0x0000003f00277c82 */ /* 0x000fc60008000000 */
[----:B------:R-:W-:Y:S01]  /*1030*/  USHF.R.U32.HI UR4, URZ, 0x2, UR5 ;  /* 0x000000023f047899 */ /* 0x000fe20008011605 */
[----:B------:R-:W-:-:S03]  /*1040*/  IMAD.X R17, R23, 0x1, R17, P0 ;  /* 0x0000000117117824 */ /* 0x000fc600000e0611 */
[----:B------:R-:W-:Y:S02]  /*1050*/  UIMAD UR38, UR4, -0x12, UR40 ;  /* 0xffffffee042678a4 */ /* 0x000fe4000f8e0228 */
[----:B------:R-:W-:-:S12]  /*1060*/  @UP0 ULOP3.LUT UR39, UR4, 0x1, URZ, 0xc0, !UPT ;  /* 0x0000000104270892 */ /* 0x000fd8000f8ec03f */
.L_x_12:
[----:B------:R-:W-:Y:S01]  /*1070*/  ISETP.GE.U32.AND P0, PT, R18, UR8, PT ;  /* 0x0000000812007c0c */ /* 0x000fe2000bf06070 */
[----:B------:R-:W-:Y:S01]  /*1080*/  IMAD.MOV.U32 R19, RZ, RZ, -0x1 ;  /* 0xffffffffff137424 */ /* 0x000fe200078e00ff */
[----:B------:R-:W-:Y:S01]  /*1090*/  PRMT R8, RZ, 0x7610, R8 ;  /* 0x00007610ff087816 */ /* 0x000fe20000000008 */
[----:B------:R-:W-:Y:S01]  /*10a0*/  IMAD.MOV.U32 R22, RZ, RZ, -0x1 ;  /* 0xffffffffff167424 */ /* 0x000fe200078e00ff */
[----:B------:R-:W-:Y:S01]  /*10b0*/  ISETP.GE.U32.AND.EX P0, PT, R17, UR9, PT, P0 ;  /* 0x0000000911007c0c */ /* 0x000fe2000bf06100 */
[----:B------:R-:W-:-:S12]  /*10c0*/  IMAD.MOV.U32 R2, RZ, RZ, -0x1 ;  /* 0xffffffffff027424 */ /* 0x000fd800078e00ff */
[----:B------:R-:W-:Y:S05]  /*10d0*/  @P0 BRA `(.L_x_13) ;  /* 0x00000004002c0947 */ /* 0x000fea0003800000 */
[----:B------:R-:W1:Y:S01]  /*10e0*/  LDC.64 R26, c[0x0][0x628] ;  /* 0x00018a00ff1a7b82 */ /* 0x000e620000000a00 */
[----:B------:R-:W-:Y:S02]  /*10f0*/  IMAD.MOV.U32 R8, RZ, RZ, R18 ;  /* 0x000000ffff087224 */ /* 0x000fe400078e0012 */
[----:B------:R-:W-:-:S05]  /*1100*/  IMAD.MOV.U32 R9, RZ, RZ, R17 ;  /* 0x000000ffff097224 */ /* 0x000fca00078e0011 */
[----:B------:R-:W2:Y:S08]  /*1110*/  LDC R2, c[0x0][0x630] ;  /* 0x00018c00ff027b82 */ /* 0x000eb00000000800 */
[----:B------:R-:W3:Y:S01]  /*1120*/  LDC.64 R28, c[0x0][0x620] ;  /* 0x00018800ff1c7b82 */ /* 0x000ee20000000a00 */
[----:B-1----:R-:W-:-:S04]  /*1130*/  ISETP.NE.U32.AND P0, PT, R26, RZ, PT ;  /* 0x000000ff1a00720c */ /* 0x002fc80003f05070 */
[----:B------:R-:W-:-:S13]  /*1140*/  ISETP.NE.AND.EX P0, PT, R27, RZ, PT, P0 ;  /* 0x000000ff1b00720c */ /* 0x000fda0003f05300 */
[----:B--23--:R-:W-:Y:S05]  /*1150*/  @!P0 BRA `(.L_x_14) ;  /* 0x0000000000288947 */ /* 0x00cfea0003800000 */
[----:B0-----:R-:W0:Y:S02]  /*1160*/  LDC R13, c[0x0][0x634] ;  /* 0x00018d00ff0d7b82 */ /* 0x001e240000000800 */
[----:B0-----:R-:W-:-:S05]  /*1170*/  IADD3 R13, P0, R18, R13, RZ ;  /* 0x0000000d120d7210 */ /* 0x001fca0007f1e0ff */
[----:B------:R-:W-:-:S04]  /*1180*/  IMAD.X R15, RZ, RZ, R17, P0 ;  /* 0x000000ffff0f7224 */ /* 0x000fc800000e0611 */
[----:B------:R-:W-:-:S04]  /*1190*/  IMAD.WIDE.U32 R8, R15, R26, RZ ;  /* 0x0000001a0f087225 */ /* 0x000fc800078e00ff */
[----:B------:R-:W-:-:S04]  /*11a0*/  IMAD.WIDE.U32 R10, P0, R13, R27, R8 ;  /* 0x0000001b0d0a7225 */ /* 0x000fc80007800008 */
[----:B------:R-:W-:-:S04]  /*11b0*/  IMAD.WIDE.U32 R8, R13, R26, RZ ;  /* 0x0000001a0d087225 */ /* 0x000fc800078e00ff */
[----:B------:R-:W-:Y:S01]  /*11c0*/  IMAD.X R13, RZ, RZ, RZ, P0 ;  /* 0x000000ffff0d7224 */ /* 0x000fe200000e06ff */
[----:B------:R-:W-:Y:S01]  /*11d0*/  IADD3 RZ, P0, R9, R10, RZ ;  /* 0x0000000a09ff7210 */ /* 0x000fe20007f1e0ff */
[----:B------:R-:W-:-:S04]  /*11e0*/  IMAD.MOV.U32 R12, RZ, RZ, R11 ;  /* 0x000000ffff0c7224 */ /* 0x000fc800078e000b */
[----:B------:R-:W-:-:S08]  /*11f0*/  IMAD.WIDE.U32.X R8, R15, R27, R12, P0 ;  /* 0x0000001b0f087225 */ /* 0x000fd000000e040c */
.L_x_14:
[----:B------:R-:W1:Y:S01]  /*1200*/  LDC.64 R32, c[0x0][0x640] ;  /* 0x00019000ff207b82 */ /* 0x000e620000000a00 */
[-C--:B------:R-:W-:Y:S01]  /*1210*/  SHF.R.U64 R30, R8, R2.reuse, R9 ;  /* 0x00000002081e7219 */ /* 0x080fe20000001209 */
[----:B------:R-:W-:Y:S01]  /*1220*/  IMAD.MOV.U32 R19, RZ, RZ, R17 ;  /* 0x000000ffff137224 */ /* 0x000fe200078e0011 */
[----:B------:R-:W-:Y:S01]  /*1230*/  SHF.R.U32.HI R2, RZ, R2, R9 ;  /* 0x00000002ff027219 */ /* 0x000fe20000011609 */
[----:B------:R-:W-:Y:S01]  /*1240*/  IMAD.MOV.U32 R26, RZ, RZ, 0x1 ;  /* 0x00000001ff1a7424 */ /* 0x000fe200078e00ff */
[----:B------:R-:W-:-:S03]  /*1250*/  IADD3 R11, P0, RZ, -R30, RZ ;  /* 0x8000001eff0b7210 */ /* 0x000fc60007f1e0ff */
[----:B------:R-:W2:Y:S02]  /*1260*/  LDC R10, c[0x0][0x618] ;  /* 0x00018600ff0a7b82 */ /* 0x000ea40000000800 */
[----:B------:R-:W-:-:S04]  /*1270*/  IMAD.X R9, RZ, RZ, ~R2, P0 ;  /* 0x000000ffff097224 */ /* 0x000fc800000e0e02 */
[-C--:B------:R-:W-:Y:S02]  /*1280*/  IMAD R2, R9, R28.reuse, RZ ;  /* 0x0000001c09027224 */ /* 0x080fe400078e02ff */
[----:B0-----:R-:W0:Y:S01]  /*1290*/  LDC R13, c[0x0][0x608] ;  /* 0x00018200ff0d7b82 */ /* 0x001e220000000800 */
[----:B------:R-:W-:-:S04]  /*12a0*/  IMAD.WIDE.U32 R8, R11, R28, R18 ;  /* 0x0000001c0b087225 */ /* 0x000fc800078e0012 */
[----:B------:R-:W-:Y:S02]  /*12b0*/  IMAD R11, R11, R29, R2 ;  /* 0x0000001d0b0b7224 */ /* 0x000fe400078e0202 */
[----:B------:R-:W-:Y:S01]  /*12c0*/  IMAD.MOV.U32 R2, RZ, RZ, -0x1 ;  /* 0xffffffffff027424 */ /* 0x000fe200078e00ff */
[----:B------:R-:W3:Y:S01]  /*12d0*/  LDC R31, c[0x0][0x658] ;  /* 0x00019600ff1f7b82 */ /* 0x000ee20000000800 */
[----:B------:R-:W-:Y:S01]  /*12e0*/  IMAD.IADD R9, R9, 0x1, R11 ;  /* 0x0000000109097824 */ /* 0x000fe200078e020b */
[----:B-1----:R-:W-:-:S04]  /*12f0*/  ISETP.NE.U32.AND P0, PT, R32, RZ, PT ;  /* 0x000000ff2000720c */ /* 0x002fc80003f05070 */
[----:B------:R-:W-:Y:S02]  /*1300*/  ISETP.NE.AND.EX P0, PT, R33, RZ, PT, P0 ;  /* 0x000000ff2100720c */ /* 0x000fe40003f05300 */
[----:B------:R-:W1:Y:S01]  /*1310*/  LDC R29, c[0x0][0x600] ;  /* 0x00018000ff1d7b82 */ /* 0x000e620000000800 */
[-CC-:B--2---:R-:W-:Y:S02]  /*1320*/  SHF.R.U64 R27, R8, R10.reuse, R9.reuse ;  /* 0x0000000a081b7219 */ /* 0x184fe40000001209 */
[----:B------:R-:W-:-:S05]  /*1330*/  SHF.R.U32.HI R8, RZ, R10, R9 ;  /* 0x0000000aff087219 */ /* 0x000fca0000011609 */
[----:B------:R-:W2:Y:S01]  /*1340*/  LDC R22, c[0x0][0x648] ;  /* 0x00019200ff167b82 */ /* 0x000ea20000000800 */
[-CC-:B0-----:R-:W-:Y:S02]  /*1350*/  SHF.R.U64 R34, R27, R13.reuse, R8.reuse ;  /* 0x0000000d1b227219 */ /* 0x181fe40000001208 */
[----:B------:R-:W-:-:S05]  /*1360*/  SHF.R.U32.HI R8, RZ, R13, R8 ;  /* 0x0000000dff087219 */ /* 0x000fca0000011608 */
[----:B------:R-:W0:Y:S01]  /*1370*/  LDC R24, c[0x0][0x638] ;  /* 0x00018e00ff187b82 */ /* 0x000e220000000800 */
[-CC-:B---3--:R-:W-:Y:S02]  /*1380*/  SHF.R.U64 R36, R34, R31.reuse, R8.reuse ;  /* 0x0000001f22247219 */ /* 0x188fe40000001208 */
[-C--:B------:R-:W-:Y:S02]  /*1390*/  SHF.L.U32 R2, R2, R31.reuse, RZ ;  /* 0x0000001f02027219 */ /* 0x080fe400000006ff */
[----:B------:R-:W-:Y:S01]  /*13a0*/  SHF.R.U32.HI R9, RZ, R31, R8 ;  /* 0x0000001fff097219 */ /* 0x000fe20000011608 */
[----:B------:R-:W-:Y:S01]  /*13b0*/  IMAD.MOV.U32 R8, RZ, RZ, R36 ;  /* 0x000000ffff087224 */ /* 0x000fe200078e0024 */
[----:B------:R-:W-:Y:S01]  /*13c0*/  LOP3.LUT R15, RZ, R2, RZ, 0x33, !PT ;  /* 0x00000002ff0f7212 */ /* 0x000fe200078e33ff */
[----:B------:R-:W3:Y:S01]  /*13d0*/  LDC R28, c[0x0][0x610] ;  /* 0x00018400ff1c7b82 */ /* 0x000ee20000000800 */
[----:B------:R-:W-:Y:S05]  /*13e0*/  @!P0 BRA `(.L_x_15) ;  /* 0x0000000000288947 */ /* 0x000fea0003800000 */
[----:B------:R-:W4:Y:S02]  /*13f0*/  LDC R13, c[0x0][0x64c] ;  /* 0x00019300ff0d7b82 */ /* 0x000f240000000800 */
[----:B----4-:R-:W-:-:S05]  /*1400*/  IADD3 R13, P0, R36, R13, RZ ;  /* 0x0000000d240d7210 */ /* 0x010fca0007f1e0ff */
        /* <DEDUP_REMOVED lines=8> */
.L_x_15:
[----:B--2---:R-:W-:Y:S01]  /*1490*/  SHF.R.U64 R7, R8, R22, R9 ;  /* 0x0000001608077219 */ /* 0x004fe20000001209 */
[----:B-1----:R-:W-:Y:S01]  /*14a0*/  VIADD R8, R29, 0xffffffff ;  /* 0xffffffff1d087836 */ /* 0x002fe20000000000 */
[----:B------:R-:W-:Y:S01]  /*14b0*/  SHF.L.U32 R2, R26, R31, RZ ;  /* 0x0000001f1a027219 */ /* 0x000fe200000006ff */
[----:B------:R-:W-:Y:S01]  /*14c0*/  @P1 IMAD R21, R25, R20, R6 ;  /* 0x0000001419151224 */ /* 0x000fe200078e0206 */
[----:B------:R-:W-:Y:S01]  /*14d0*/  LOP3.LUT R15, R34, R15, RZ, 0xc0, !PT ;  /* 0x0000000f220f7212 */ /* 0x000fe200078ec0ff */
[----:B------:R-:W-:Y:S01]  /*14e0*/  IMAD.MOV R9, RZ, RZ, -R7 ;  /* 0x000000ffff097224 */ /* 0x000fe200078e0a07 */
[----:B------:R-:W-:-:S03]  /*14f0*/  LOP3.LUT R8, R27, R8, RZ, 0xc0, !PT ;  /* 0x000000081b087212 */ /* 0x000fc600078ec0ff */
[----:B------:R-:W-:Y:S02]  /*1500*/  IMAD R6, R2, R7, R15 ;  /* 0x0000000702067224 */ /* 0x000fe400078e020f */
[----:B0-----:R-:W-:Y:S02]  /*1510*/  IMAD R2, R9, R24, R36 ;  /* 0x0000001809027224 */ /* 0x001fe400078e0224 */
[----:B---3--:R-:W-:Y:S02]  /*1520*/  IMAD R19, R6, R28, R21 ;  /* 0x0000001c06137224 */ /* 0x008fe400078e0215 */
[----:B------:R-:W-:Y:S02]  /*1530*/  IMAD R2, R2, R29, R8 ;  /* 0x0000001d02027224 */ /* 0x000fe400078e0208 */
[----:B------:R-:W-:-:S03]  /*1540*/  IMAD.MOV.U32 R6, RZ, RZ, 0x1 ;  /* 0x00000001ff067424 */ /* 0x000fc600078e00ff */
[----:B------:R-:W-:Y:S02]  /*1550*/  SEL R22, R2, R19, !P1 ;  /* 0x0000001302167207 */ /* 0x000fe40004800000 */
[----:B------:R-:W-:Y:S01]  /*1560*/  SEL R19, R19, R2, !P1 ;  /* 0x0000000213137207 */ /* 0x000fe20004800000 */
[----:B------:R-:W-:Y:S01]  /*1570*/  IMAD.MOV.U32 R2, RZ, RZ, R30 ;  /* 0x000000ffff027224 */ /* 0x000fe200078e001e */
[----:B------:R-:W-:-:S07]  /*1580*/  PRMT R8, R6, 0x7610, R8 ;  /* 0x0000761006087816 */ /* 0x000fce0000000008 */
.L_x_13:
[----:B------:R-:W-:Y:S05]  /*1590*/  @!P2 BRA `(.L_x_16) ;  /* 0x00000000000ca947 */ /* 0x000fea0003800000 */
[----:B------:R-:W-:Y:S01]  /*15a0*/  UCGABAR_WAIT ;  /* 0x0000000000007dc7 */ /* 0x000fe20008000000 */
[----:B------:R-:W-:Y:S01]  /*15b0*/  CCTL.IVALL ;  /* 0x00000000ff00798f */ /* 0x000fe20002000000 */
[----:B------:R-:W-:Y:S05]  /*15c0*/  BRA `(.L_x_17) ;  /* 0x0000000000047947 */ /* 0x000fea0003800000 */
.L_x_16:
[----:B------:R-:W-:Y:S06]  /*15d0*/  BAR.SYNC.DEFER_BLOCKING 0x0 ;  /* 0x0000000000007b1d */ /* 0x000fec0000010000 */
.L_x_17:
[----:B------:R-:W-:Y:S05]  /*15e0*/  @!P3 BRA `(.L_x_18) ;  /* 0x0000004400a0b947 */ /* 0x000fea0003800000 */
[----:B------:R-:W-:-:S13]  /*15f0*/  ISETP.GT.U32.AND P0, PT, R35, 0x1, PT ;  /* 0x000000012300780c */ /* 0x000fda0003f04070 */
[----:B------:R-:W-:Y:S05]  /*1600*/  @P0 EXIT ;  /* 0x000000000000094d */ /* 0x000fea0003800000 */
.L_x_19:
[----:B------:R-:W-:-:S08]  /*1610*/  NOP ;  /* 0x0000000000007918 */ /* 0x000fd00000000000 */
[----:B------:R-:W1:Y:S02]  /*1620*/  USETMAXREG.TRY_ALLOC.CTAPOOL UP0, 0xe8 ;  /* 0x000000e8000079c8 */ /* 0x000e640008000600 */
[----:B-1----:R-:W-:-:S13]  /*1630*/  PLOP3.LUT P0, PT, PT, PT, UP0, 0x80, 0x0 ;  /* 0x000000000000781c */ /* 0x002fda0003f0f008 */
[----:B------:R-:W-:Y:S05]  /*1640*/  @!P0 BRA `(.L_x_19) ;  /* 0xfffffffc00f08947 */ /* 0x000fea000383ffff */
[----:B------:R-:W-:-:S13]  /*1650*/  LOP3.LUT P0, RZ, R8, 0xff, RZ, 0xc0, !PT ;  /* 0x000000ff08ff7812 */ /* 0x000fda000780c0ff */
[----:B------:R-:W-:Y:S05]  /*1660*/  @!P0 EXIT ;  /* 0x000000000000894d */ /* 0x000fea0003800000 */
[----:B------:R-:W1:Y:S01]  /*1670*/  S2UR UR4, SR_CgaCtaId ;  /* 0x00000000000479c3 */ /* 0x000e620000008800 */
[----:B------:R-:W-:Y:S01]  /*1680*/  VIADD R14, R14, 0xffffffff ;  /* 0xffffffff0e0e7836 */ /* 0x000fe20000000000 */
[CC--:B------:R-:W-:Y:S01]  /*1690*/  LEA.HI R4, R0.reuse, R3.reuse, RZ, 0x2 ;  /* 0x0000000300047211 */ /* 0x0c0fe200078f10ff */
[----:B------:R-:W-:Y:S01]  /*16a0*/  UMOV UR41, 0x400 ;  /* 0x0000040000297882 */ /* 0x000fe20000000000 */
[----:B------:R-:W-:Y:S01]  /*16b0*/  LEA.HI R0, R0, R3, RZ, 0x5 ;  /* 0x0000000300007211 */ /* 0x000fe200078f28ff */
[----:B------:R-:W-:Y:S01]  /*16c0*/  UISETP.LT.AND UP0, UPT, UR40, 0x1, UPT ;  /* 0x000000012800788c */ /* 0x000fe2000bf01270 */
[----:B------:R-:W-:Y:S01]  /*16d0*/  R2UR UR42, R14 ;  /* 0x000000000e2a72ca */ /* 0x000fe200000e0000 */
[----:B------:R-:W-:Y:S01]  /*16e0*/  ULDC UR6, c[0x0][0x284] ;  /* 0x0000a10000067ab9 */ /* 0x000fe20000000800 */
[--C-:B------:R-:W-:Y:S01]  /*16f0*/  SHF.R.S32.HI R92, RZ, 0x2, R4.reuse ;  /* 0x00000002ff5c7819 */ /* 0x100fe20000011404 */
[----:B------:R-:W-:Y:S01]  /*1700*/  USEL UR43, UR40, 0x1, UP0 ;  /* 0x00000001282b7887 */ /* 0x000fe20008000000 */
[----:B------:R-:W-:Y:S01]  /*1710*/  SHF.R.S32.HI R5, RZ, 0x1f, R4 ;  /* 0x0000001fff057819 */ /* 0x000fe20000011404 */
[----:B------:R-:W-:Y:S01]  /*1720*/  USHF.L.U32 UR46, UR40, 0x1, URZ ;  /* 0x00000001282e7899 */ /* 0x000fe2000800063f */
[----:B------:R-:W-:Y:S01]  /*1730*/  LOP3.LUT R94, R4, 0xfffffffc, RZ, 0xc0, !PT ;  /* 0xfffffffc045e7812 */ /* 0x000fe200078ec0ff */
[----:B------:R-:W-:Y:S01]  /*1740*/  UIADD3 UR43, -UR43, UR40, URZ ;  /* 0x000000282b2b7290 */ /* 0x000fe2000fffe13f */
[----:B------:R-:W-:-:S02]  /*1750*/  LEA.HI R5, R5, R92, RZ, 0x3 ;  /* 0x0000005c05057211 */ /* 0x000fc400078f18ff */
[----:B------:R-:W-:Y:S01]  /*1760*/  ISETP.NE.AND P0, PT, R14, RZ, PT ;  /* 0x000000ff0e00720c */ /* 0x000fe20003f05270 */
[----:B------:R-:W-:Y:S01]  /*1770*/  IMAD.IADD R94, R3, 0x1, -R94 ;  /* 0x00000001035e7824 */ /* 0x000fe200078e0a5e */
[----:B------:R-:W-:Y:S01]  /*1780*/  LOP3.LUT R5, R5, 0xfffffff8, RZ, 0xc0, !PT ;  /* 0xfffffff805057812 */ /* 0x000fe200078ec0ff */
[----:B------:R-:W-:Y:S01]  /*1790*/  USHF.L.U32 UR42, UR42, 0x3, URZ ;  /* 0x000000032a2a7899 */ /* 0x000fe2000800063f */
[----:B------:R-:W-:-:S03]  /*17a0*/  SEL R101, RZ, 0x1, P0 ;  /* 0x00000001ff657807 */ /* 0x000fc60000000000 */
[----:B------:R-:W-:Y:S01]  /*17b0*/  IMAD.IADD R92, R92, 0x1, -R5 ;  /* 0x000000015c5c7824 */ /* 0x000fe200078e0a05 */
[----:B-1----:R-:W-:Y:S01]  /*17c0*/  ULEA UR41, UR4, UR41, 0x18 ;  /* 0x0000002904297291 */ /* 0x002fe2000f8ec03f */
[----:B------:R-:W-:Y:S01]  /*17d0*/  SHF.R.S32.HI R5, RZ, 0x5, R0 ;  /* 0x00000005ff057819 */ /* 0x000fe20000011400 */
[----:B------:R-:W-:Y:S02]  /*17e0*/  IMAD.U32 R96, RZ, RZ, UR42 ;  /* 0x0000002aff607e24 */ /* 0x000fe4000f8e00ff */
[----:B------:R-:W-:Y:S01]  /*17f0*/  UIADD3 UR47, UR41, 0x130, URZ ;  /* 0x00000130292f7890 */ /* 0x000fe2000fffe03f */
[--C-:B------:R-:W-:Y:S01]  /*1800*/  SHF.R.S32.HI R93, RZ, 0x1f, R92.reuse ;  /* 0x0000001fff5d7819 */ /* 0x100fe2000001145c */
[----:B------:R-:W-:Y:S01]  /*1810*/  UIADD3 UR4, UR41, 0x200, URZ ;  /* 0x0000020029047890 */ /* 0x000fe2000fffe03f */
[C-C-:B------:R-:W-:Y:S01]  /*1820*/  IMAD R99, R5.reuse, -0x10, -R92.reuse ;  /* 0xfffffff005637824 */ /* 0x140fe200078e0a5c */
[----:B------:R-:W-:Y:S01]  /*1830*/  UIADD3 UR5, UR41, 0x12200, URZ ;  /* 0x0001220029057890 */ /* 0x000fe2000fffe03f */
[C---:B------:R-:W-:Y:S01]  /*1840*/  LOP3.LUT R98, R96.reuse, 0x8, RZ, 0xc0, !PT ;  /* 0x0000000860627812 */ /* 0x040fe200078ec0ff */
[----:B------:R-:W-:Y:S01]  /*1850*/  USHF.R.U32.HI UR4, URZ, 0x4, UR4 ;  /* 0x000000043f047899 */ /* 0x000fe20008011604 */
[----:B------:R-:W-:Y:S01]  /*1860*/  IMAD.U32 R95, RZ, RZ, UR47 ;  /* 0x0000002fff5f7e24 */ /* 0x000fe2000f8e00ff */
[----:B------:R-:W-:Y:S01]  /*1870*/  USHF.R.U32.HI UR5, URZ, 0x4, UR5 ;  /* 0x000000043f057899 */ /* 0x000fe20008011605 */
[----:B------:R-:W-:Y:S01]  /*1880*/  IMAD.WIDE R92, R5, 0x10, R92 ;  /* 0x00000010055c7825 */ /* 0x000fe200078e025c */
[----:B------:R-:W-:Y:S01]  /*1890*/  ULOP3.LUT UR4, UR4, 0x3fff, URZ, 0xc0, !UPT ;  /* 0x00003fff04047892 */ /* 0x000fe2000f8ec03f */
[----:B------:R-:W-:Y:S01]  /*18a0*/  LOP3.LUT R96, R96, 0x8, RZ, 0xc, !PT ;  /* 0x0000000860607812 */ /* 0x000fe200078e0cff */
[----:B------:R-:W-:Y:S01]  /*18b0*/  ULOP3.LUT UR5, UR5, 0x3fff, URZ, 0xc0, !UPT ;  /* 0x00003fff05057892 */ /* 0x000fe2000f8ec03f */
[----:B------:R-:W-:Y:S01]  /*18c0*/  VIADD R97, R95, UR42 ;  /* 0x0000002a5f617c36 */ /* 0x000fe20008000000 */
[----:B------:R-:W-:Y:S01]  /*18d0*/  LOP3.LUT R98, R98, 0x18, RZ, 0x3c, !PT ;  /* 0x0000001862627812 */ /* 0x000fe200078e3cff */
[----:B------:R-:W-:Y:S01]  /*18e0*/  VIADD R99, R99, UR6 ;  /* 0x0000000663637c36 */ /* 0x000fe20008000000 */
[----:B------:R-:W-:-:S02]  /*18f0*/  ULOP3.LUT UR44, UR4, 0x10000, URZ, 0xfc, !UPT ;  /* 0x00010000042c7892 */ /* 0x000fc4000f8efc3f */
[----:B------:R-:W-:-:S12]  /*1900*/  ULOP3.LUT UR45, UR5, 0x10000, URZ, 0xfc, !UPT ;  /* 0x00010000052d7892 */ /* 0x000fd8000f8efc3f */
.L_x_171:
[----:B------:R-:W-:Y:S01]  /*1910*/  SHF.L.U32 R0, R101, 0x1f, RZ ;  /* 0x0000001f65007819 */ /* 0x000fe200000006ff */
[----:B------:R-:W-:Y:S02]  /*1920*/  ULDC UR4, c[0x0][0x28c] ;  /* 0x0000a30000047ab9 */ /* 0x000fe40000000800 */
[----:B------:R-:W-:Y:S01]  /*1930*/  ISETP.LT.AND P1, PT, RZ, UR4, PT ;  /* 0x00000004ff007c0c */ /* 0x000fe2000bf21270 */
[----:B-1----:R-:W1:Y:S02]  /*1940*/  SYNCS.PHASECHK.TRANS64.TRYWAIT P0, [R95+UR42], R0 ;  /* 0x000000005f0075a7 */ /* 0x002e64000800016a */
[----:B-1-34-:R-:W-:Y:S10]  /*1950*/  @!P0 BRA `(.L_x_20) ;  /* 0x0000005c00208947 */ /* 0x01aff40003800000 */
.L_x_207:
[----:B------:R-:W-:Y:S05]  /*1960*/  @P1 BRA `(.L_x_21) ;  /* 0x0000000000401947 */ /* 0x000fea0003800000 */
[----:B-1----:R-:W-:Y:S01]  /*1970*/  MOV R0, 0x0 ;  /* 0x0000000000007802 */ /* 0x002fe20000000f00 */
[----:B------:R-:W-:Y:S01]  /*1980*/  ULDC.64 UR4, c[0x4][0x68] ;  /* 0x01001a0000047ab9 */ /* 0x000fe20000000a00 */
[----:B------:R-:W-:Y:S01]  /*1990*/  ULDC.64 UR6, c[0x4][0x8] ;  /* 0x0100020000067ab9 */ /* 0x000fe20000000a00 */
[----:B------:R-:W-:Y:S01]  /*19a0*/  IMAD.U32 R4, RZ, RZ, UR4 ;  /* 0x00000004ff047e24 */ /* 0x000fe2000f8e00ff */
[----:B------:R1:W2:Y:S01]  /*19b0*/  LDC.64 R14, c[0x4][R0] ;  /* 0x01000000000e7b82 */ /* 0x0002a20000000a00 */
[----:B------:R-:W-:Y:S01]  /*19c0*/  IMAD.U32 R5, RZ, RZ, UR5 ;  /* 0x00000005ff057e24 */ /* 0x000fe2000f8e00ff */
[----:B------:R-:W-:Y:S01]  /*19d0*/  ULDC.64 UR4, c[0x4][0x70] ;  /* 0x01001c0000047ab9 */ /* 0x000fe20000000a00 */
[----:B------:R-:W-:Y:S02]  /*19e0*/  IMAD.U32 R10, RZ, RZ, UR6 ;  /* 0x00000006ff0a7e24 */ /* 0x000fe4000f8e00ff */
[----:B------:R-:W-:Y:S02]  /*19f0*/  IMAD.U32 R6, RZ, RZ, UR4 ;  /* 0x00000004ff067e24 */ /* 0x000fe4000f8e00ff */
[----:B------:R-:W-:-:S02]  /*1a00*/  IMAD.U32 R7, RZ, RZ, UR5 ;  /* 0x00000005ff077e24 */ /* 0x000fc4000f8e00ff */
[----:B------:R-:W-:Y:S02]  /*1a10*/  IMAD.U32 R11, RZ, RZ, UR7 ;  /* 0x00000007ff0b7e24 */ /* 0x000fe4000f8e00ff */
[----:B------:R-:W-:Y:S02]  /*1a20*/  IMAD.MOV.U32 R8, RZ, RZ, 0x1e1 ;  /* 0x000001e1ff087424 */ /* 0x000fe400078e00ff */
[----:B0-----:R-:W-:Y:S02]  /*1a30*/  IMAD.MOV.U32 R12, RZ, RZ, 0x1 ;  /* 0x00000001ff0c7424 */ /* 0x001fe400078e00ff */
[----:B-1----:R-:W-:-:S07]  /*1a40*/  IMAD.MOV.U32 R13, RZ, RZ, RZ ;  /* 0x000000ffff0d7224 */ /* 0x002fce00078e00ff */
[----:B------:R-:W-:-:S07]  /*1a50*/  LEPC R20, `(.L_x_21) ;  /* 0x000000001014794e */ /* 0x000fce0000000000 */
[----:B--2--5:R-:W-:Y:S05]  /*1a60*/  CALL.ABS.NOINC R14 ;  /* 0x000000000e007343 */ /* 0x024fea0003c00000 */
.L_x_21:
[----:B-1----:R-:W-:-:S04]  /*1a70*/  LOP3.LUT R0, R16, 0x1, RZ, 0xfc, !PT ;  /* 0x0000000110007812 */ /* 0x002fc800078efcff */
[----:B------:R-:W-:-:S13]  /*1a80*/  ISETP.NE.AND P0, PT, R0, 0x3, PT ;  /* 0x000000030000780c */ /* 0x000fda0003f05270 */
[----:B------:R-:W-:Y:S05]  /*1a90*/  @!P0 BRA `(.L_x_22) ;  /* 0x0000000000048947 */ /* 0x000fea0003800000 */
[----:B------:R-:W-:Y:S01]  /*1aa0*/  BPT.TRAP 0x1 ;  /* 0x000000040000795c */ /* 0x000fe20000300000 */
.L_x_22:
[----:B------:R-:W-:Y:S02]  /*1ab0*/  IMAD.U32 R3, RZ, RZ, UR38 ;  /* 0x00000026ff037e24 */ /* 0x000fe4000f8e00ff */
[----:B------:R-:W-:-:S03]  /*1ac0*/  IMAD.U32 R0, RZ, RZ, UR39 ;  /* 0x00000027ff007e24 */ /* 0x000fc6000f8e00ff */
[----:B------:R-:W-:Y:S02]  /*1ad0*/  LEA R3, R3, UR41, 0x3 ;  /* 0x0000002903037c11 */ /* 0x000fe4000f8e18ff */
[----:B------:R-:W-:-:S04]  /*1ae0*/  SHF.L.U32 R0, R0, 0x1f, RZ ;  /* 0x0000001f00007819 */ /* 0x000fc800000006ff */
[----:B------:R1:W2:Y:S01]  /*1af0*/  SYNCS.PHASECHK.TRANS64.TRYWAIT P1, [R3+URZ], R0 ;  /* 0x00000000030075a7 */ /* 0x0002a2000802017f */
[----:B------:R-:W-:Y:S05]  /*1b00*/  @!P0 BRA `(.L_x_23) ;  /* 0x0000000000048947 */ /* 0x000fea0003800000 */
[----:B------:R-:W-:Y:S01]  /*1b10*/  BPT.TRAP 0x1 ;  /* 0x000000040000795c */ /* 0x000fe20000300000 */
.L_x_23:
[----:B--2---:R-:W-:Y:S05]  /*1b20*/  @P1 BRA `(.L_x_24) ;  /* 0x0000000000081947 */ /* 0x004fea0003800000 */
[----:B------:R-:W2:Y:S02]  /*1b30*/  SYNCS.PHASECHK.TRANS64.TRYWAIT P1, [R3+URZ], R0 ;  /* 0x00000000030075a7 */ /* 0x000ea4000802017f */
[----:B--2---:R-:W-:Y:S05]  /*1b40*/  @!P1 BRA `(.L_x_25) ;  /* 0x0000005800b89947 */ /* 0x004fea0003800000 */
.L_x_24:
[----:B------:R-:W-:Y:S05]  /*1b50*/  WARPSYNC.ALL ;  /* 0x0000000000007948 */ /* 0x000fea0003800000 */
[----:B------:R-:W-:Y:S01]  /*1b60*/  ULEA UR4, UR38, UR44, 0x8 ;  /* 0x0000002c26047291 */ /* 0x000fe2000f8e403f */
[----:B------:R-:W-:Y:S01]  /*1b70*/  WARPGROUP.ARRIVE ;  /* 0x00000000000079c5 */ /* 0x000fe20000000000 */
[----:B------:R-:W-:Y:S01]  /*1b80*/  ULEA UR6, UR38, UR45, 0x9 ;  /* 0x0000002d26067291 */ /* 0x000fe2000f8e483f */
[----:B-12---:R-:W-:Y:S01]  /*1b90*/  IMAD.U32 R0, RZ, RZ, UR43 ;  /* 0x0000002bff007e24 */ /* 0x006fe2000f8e00ff */
[----:B------:R-:W-:Y:S01]  /*1ba0*/  UMOV UR5, 0x80000020 ;  /* 0x8000002000057882 */ /* 0x000fe20000000000 */
[----:B------:R-:W-:-:S03]  /*1bb0*/  UMOV UR7, 0x80000020 ;  /* 0x8000002000077882 */ /* 0x000fc60000000000 */
[----:B------:R-:W-:-:S03]  /*1bc0*/  ISETP.GE.AND P1, PT, R0, 0x1, PT ;  /* 0x000000010000780c */ /* 0x000fc60003f26270 */
[----:B------:R-:W-:Y:S01]  /*1bd0*/  IGMMA.64x128x32.S8.S8 R24, gdesc[UR4], RZ, !UPT, gsb0 ;  /* 0x03600000041879f1 */ /* 0x000fe2000c0410ff */
[----:B------:R-:W-:Y:S02]  /*1be0*/  UIADD3 UR4, UR4, 0x2, URZ ;  /* 0x0000000204047890 */ /* 0x000fe4000fffe03f */
[----:B------:R-:W-:Y:S01]  /*1bf0*/  UIADD3 UR6, UR6, 0x2, URZ ;  /* 0x0000000206067890 */ /* 0x000fe2000fffe03f */
[----:B------:R-:W-:Y:S01]  /*1c00*/  UMOV UR5, 0x80000020 ;  /* 0x8000002000057882 */ /* 0x000fe20000000000 */
[----:B------:R-:W-:Y:S01]  /*1c10*/  UMOV UR7, 0x80000020 ;  /* 0x8000002000077882 */ /* 0x000fe20000000000 */
[----:B------:R-:W-:Y:S02]  /*1c20*/  WARPGROUP.DEPBAR.LE gsb0, 0x0 ;  /* 0x00008000000079c5 */ /* 0x000fe40000010000 */
[----:B------:R-:W-:-:S06]  /*1c30*/  WARPGROUP.ARRIVE ;  /* 0x00000000000079c5 */ /* 0x000fcc0000000000 */
[----:B------:R-:W-:Y:S03]  /*1c40*/  IGMMA.64x128x32.S8.S8 R24, gdesc[UR4], R24, gsb0 ;  /* 0x03600000041879f1 */ /* 0x000fe60008041018 */
[----:B------:R-:W-:Y:S02]  /*1c50*/  WARPGROUP.DEPBAR.LE gsb0, 0x0 ;  /* 0x00008000000079c5 */ /* 0x000fe40000010000 */
[----:B------:R-:W-:Y:S05]  /*1c60*/  @!P1 BRA `(.L_x_26) ;  /* 0x0000000000d49947 */ /* 0x000fea0003800000 */
[----:B------:R-:W-:Y:S01]  /*1c70*/  UIADD3 UR4, UR38, 0x1, URZ ;  /* 0x0000000126047890 */ /* 0x000fe2000fffe03f */
[----:B------:R-:W-:Y:S02]  /*1c80*/  IMAD.U32 R0, RZ, RZ, UR43 ;  /* 0x0000002bff007e24 */ /* 0x000fe4000f8e00ff */
[----:B------:R-:W-:Y:S01]  /*1c90*/  IMAD.U32 R3, RZ, RZ, UR38 ;  /* 0x00000026ff037e24 */ /* 0x000fe2000f8e00ff */
[----:B------:R-:W-:-:S04]  /*1ca0*/  UISETP.NE.AND UP0, UPT, UR4, 0x12, UPT ;  /* 0x000000120400788c */ /* 0x000fc8000bf05270 */
[----:B------:R-:W-:Y:S02]  /*1cb0*/  USEL UR5, URZ, 0x1, UP0 ;  /* 0x000000013f057887 */ /* 0x000fe40008000000 */
[----:B------:R-:W-:Y:S02]  /*1cc0*/  USEL UR8, UR4, URZ, UP0 ;  /* 0x0000003f04087287 */ /* 0x000fe40008000000 */
[----:B------:R-:W-:-:S06]  /*1cd0*/  ULOP3.LUT UR5, UR39, UR5, URZ, 0x3c, !UPT ;  /* 0x0000000527057292 */ /* 0x000fcc000f8e3c3f */
[----:B------:R-:W-:-:S07]  /*1ce0*/  IMAD.U32 R6, RZ, RZ, UR5 ;  /* 0x00000005ff067e24 */ /* 0x000fce000f8e00ff */
.L_x_33:
[----:B------:R-:W-:Y:S05]  /*1cf0*/  @!P0 BRA `(.L_x_27) ;  /* 0x0000000000048947 */ /* 0x000fea0003800000 */
[----:B------:R-:W-:Y:S01]  /*1d00*/  BPT.TRAP 0x1 ;  /* 0x000000040000795c */ /* 0x000fe20000300000 */
.L_x_27:
[----:B------:R-:W-:Y:S01]  /*1d10*/  ULEA UR4, UR8, UR41, 0x3 ;  /* 0x0000002908047291 */ /* 0x000fe2000f8e183f */
[----:B------:R-:W-:-:S08]  /*1d20*/  SHF.L.U32 R4, R6, 0x1f, RZ ;  /* 0x0000001f06047819 */ /* 0x000fd000000006ff */
[----:B------:R1:W2:Y:S01]  /*1d30*/  SYNCS.PHASECHK.TRANS64.TRYWAIT P1, [UR4], R4 ;  /* 0x00000004ff0075a7 */ /* 0x0002a20008020144 */
[----:B------:R-:W-:Y:S05]  /*1d40*/  @!P0 BRA `(.L_x_28) ;  /* 0x0000000000048947 */ /* 0x000fea0003800000 */
[----:B------:R-:W-:Y:S01]  /*1d50*/  BPT.TRAP 0x1 ;  /* 0x000000040000795c */ /* 0x000fe20000300000 */
.L_x_28:
[----:B--2---:R-:W-:Y:S05]  /*1d60*/  @P1 BRA `(.L_x_29) ;  /* 0x0000000000081947 */ /* 0x004fea0003800000 */
[----:B------:R-:W2:Y:S02]  /*1d70*/  SYNCS.PHASECHK.TRANS64.TRYWAIT P1, [UR4], R4 ;  /* 0x00000004ff0075a7 */ /* 0x000ea40008020144 */
[----:B--2---:R-:W-:Y:S05]  /*1d80*/  @!P1 BRA `(.L_x_30) ;  /* 0x00000058003c9947 */ /* 0x004fea0003800000 */
.L_x_29:
[----:B------:R-:W-:Y:S01]  /*1d90*/  ULEA UR4, UR8, UR44, 0x8 ;  /* 0x0000002c08047291 */ /* 0x000fe2000f8e403f */
[----:B------:R-:W-:Y:S01]  /*1da0*/  WARPGROUP.ARRIVE ;  /* 0x00000000000079c5 */ /* 0x000fe20000000000 */
[----:B------:R-:W-:Y:S01]  /*1db0*/  ULEA UR6, UR8, UR45, 0x9 ;  /* 0x0000002d08067291 */ /* 0x000fe2000f8e483f */
[----:B------:R-:W-:Y:S01]  /*1dc0*/  UMOV UR5, 0x80000020 ;  /* 0x8000002000057882 */ /* 0x000fe20000000000 */
[----:B------:R-:W-:-:S07]  /*1dd0*/  UMOV UR7, 0x80000020 ;  /* 0x8000002000077882 */ /* 0x000fce0000000000 */
[----:B------:R-:W-:Y:S01]  /*1de0*/  IGMMA.64x128x32.S8.S8 R24, gdesc[UR4], R24, gsb0 ;  /* 0x03600000041879f1 */ /* 0x000fe20008041018 */
        /* <DEDUP_REMOVED lines=9> */
[----:B------:R-:W-:Y:S01]  /*1e80*/  BPT.TRAP 0x1 ;  /* 0x000000040000795c */ /* 0x000fe20000300000 */
.L_x_31:
[----:B------:R-:W-:-:S13]  /*1e90*/  ISETP.NE.AND P1, PT, R89, RZ, PT ;  /* 0x000000ff5900720c */ /* 0x000fda0003f25270 */
[----:B-12---:R-:W-:-:S05]  /*1ea0*/  @P1 LEA R4, R3, UR41, 0x3 ;  /* 0x0000002903041c11 */ /* 0x006fca000f8e18ff */
[----:B------:R-:W-:-:S05]  /*1eb0*/  @P1 VIADD R5, R4, 0x90 ;  /* 0x0000009004051836 */ /* 0x000fca0000000000 */
[----:B------:R-:W-:-:S04]  /*1ec0*/  @P1 PRMT R5, R88, 0x654, R5 ;  /* 0x0000065458051816 */ /* 0x000fc80000000005 */
[----:B------:R1:W-:Y:S01]  /*1ed0*/  @P1 SYNCS.ARRIVE.TRANS64.RED.A1T0 RZ, [R5+URZ], RZ ;  /* 0x000000ff05ff19a7 */ /* 0x0003e2000810043f */
[----:B------:R-:W-:-:S13]  /*1ee0*/  ISETP.GT.U32.AND P1, PT, R16, 0x1, PT ;  /* 0x000000011000780c */ /* 0x000fda0003f24070 */
[----:B-1----:R-:W-:Y:S05]  /*1ef0*/  @P1 BRA `(.L_x_32) ;  /* 0x0000000000041947 */ /* 0x002fea0003800000 */
[----:B------:R-:W-:Y:S01]  /*1f00*/  BPT.TRAP 0x1 ;  /* 0x000000040000795c */ /* 0x000fe20000300000 */
.L_x_32:
[----:B------:R-:W-:Y:S01]  /*1f10*/  UIADD3 UR8, UR8, 0x1, URZ ;  /* 0x0000000108087890 */ /* 0x000fe2000fffe03f */
[C---:B------:R-:W-:Y:S01]  /*1f20*/  ISETP.GT.AND P2, PT, R0.reuse, 0x1, PT ;  /* 0x000000010000780c */ /* 0x040fe20003f44270 */
[----:B------:R-:W-:Y:S02]  /*1f30*/  VIADD R3, R3, 0x1 ;  /* 0x0000000103037836 */ /* 0x000fe40000000000 */
[----:B------:R-:W-:Y:S01]  /*1f40*/  UISETP.NE.AND UP0, UPT, UR8, 0x12, UPT ;  /* 0x000000120800788c */ /* 0x000fe2000bf05270 */
[----:B------:R-:W-:Y:S02]  /*1f50*/  VIADD R0, R0, 0xffffffff ;  /* 0xffffffff00007836 */ /* 0x000fe40000000000 */
[C---:B------:R-:W-:Y:S01]  /*1f60*/  ISETP.NE.AND P1, PT, R3.reuse, 0x12, PT ;  /* 0x000000120300780c */ /* 0x040fe20003f25270 */
[----:B------:R-:W-:Y:S02]  /*1f70*/  USEL UR4, URZ, 0x1, UP0 ;  /* 0x000000013f047887 */ /* 0x000fe40008000000 */
[----:B------:R-:W-:Y:S01]  /*1f80*/  USEL UR8, UR8, URZ, UP0 ;  /* 0x0000003f08087287 */ /* 0x000fe20008000000 */
[----:B------:R-:W-:-:S03]  /*1f90*/  SEL R3, R3, RZ, P1 ;  /* 0x000000ff03037207 */ /* 0x000fc60000800000 */
[----:B------:R-:W-:Y:S01]  /*1fa0*/  LOP3.LUT R6, R6, UR4, RZ, 0x3c, !PT ;  /* 0x0000000406067c12 */ /* 0x000fe2000f8e3cff */
[----:B------:R-:W-:Y:S07]  /*1fb0*/  @P2 BRA `(.L_x_33) ;  /* 0xfffffffc004c2947 */ /* 0x000fee000383ffff */
.L_x_26:
[----:B------:R-:W1:Y:S01]  /*1fc0*/  LDC R0, c[0x0][0x28c] ;  /* 0x0000a300ff007b82 */ /* 0x000e620000000800 */
[----:B------:R2:W-:Y:S01]  /*1fd0*/  SYNCS.ARRIVE.TRANS64.A1T0 RZ, [R96+UR47], RZ ;  /* 0x000000ff60ff79a7 */ /* 0x0005e2000810002f */
[----:B-1----:R-:W-:-:S13]  /*1fe0*/  ISETP.GE.AND P1, PT, R0, 0x1, PT ;  /* 0x000000010000780c */ /* 0x002fda0003f26270 */
[----:B--2---:R-:W-:Y:S05]  /*1ff0*/  @!P1 BRA `(.L_x_34) ;  /* 0x0000000000449947 */ /* 0x004fea0003800000 */
[----:B------:R-:W-:Y:S05]  /*2000*/  @!P0 BRA `(.L_x_35) ;  /* 0x0000000000048947 */ /* 0x000fea0003800000 */
[----:B------:R-:W-:Y:S01]  /*2010*/  BPT.TRAP 0x1 ;  /* 0x000000040000795c */ /* 0x000fe20000300000 */
.L_x_35:
[----:B------:R-:W-:-:S13]  /*2020*/  ISETP.NE.AND P0, PT, R89, RZ, PT ;  /* 0x000000ff5900720c */ /* 0x000fda0003f05270 */
[----:B------:R-:W-:-:S05]  /*2030*/  VOTEU.ANY UP0, P0 ;  /* 0x00000000003f7886 */ /* 0x000fca0000000100 */
[----:B------:R-:W-:-:S06]  /*2040*/  @UP0 UIADD3 UR4, UR43, UR38, URZ ;  /* 0x000000262b040290 */ /* 0x000fcc000fffe03f */
[----:B------:R-:W-:Y:S02]  /*2050*/  IMAD.U32 R4, RZ, RZ, UR4 ;  /* 0x00000004ff047e24 */ /* 0x000fe4000f8e00ff */
[----:B------:R-:W-:Y:S02]  /*2060*/  IMAD.U32 R3, RZ, RZ, UR4 ;  /* 0x00000004ff037e24 */ /* 0x000fe4000f8e00ff */
[----:B------:R-:W-:-:S05]  /*2070*/  @P0 IMAD.WIDE.U32 R4, R4, 0x38e38e39, RZ ;  /* 0x38e38e3904040825 */ /* 0x000fca00078e00ff */
[----:B------:R-:W-:-:S05]  /*2080*/  @P0 SHF.R.U32.HI R0, RZ, 0x2, R5 ;  /* 0x00000002ff000819 */ /* 0x000fca0000011605 */
[----:B------:R-:W-:-:S05]  /*2090*/  @P0 IMAD R0, R0, -0x12, R3 ;  /* 0xffffffee00000824 */ /* 0x000fca00078e0203 */
[----:B------:R-:W-:-:S05]  /*20a0*/  @P0 LEA R0, R0, UR41, 0x3 ;  /* 0x0000002900000c11 */ /* 0x000fca000f8e18ff */
[----:B------:R-:W-:-:S05]  /*20b0*/  @P0 VIADD R3, R0, 0x90 ;  /* 0x0000009000030836 */ /* 0x000fca0000000000 */
[----:B------:R-:W-:-:S04]  /*20c0*/  @P0 PRMT R3, R88, 0x654, R3 ;  /* 0x0000065458030816 */ /* 0x000fc80000000003 */
[----:B------:R1:W-:Y:S01]  /*20d0*/  @P0 SYNCS.ARRIVE.TRANS64.RED.A1T0 RZ, [R3+URZ], RZ ;  /* 0x000000ff03ff09a7 */ /* 0x0003e2000810043f */
[----:B------:R-:W-:-:S13]  /*20e0*/  ISETP.GT.U32.AND P0, PT, R16, 0x1, PT ;  /* 0x000000011000780c */ /* 0x000fda0003f04070 */
[----:B-1----:R-:W-:Y:S05]  /*20f0*/  @P0 BRA `(.L_x_34) ;  /* 0x0000000000040947 */ /* 0x002fea0003800000 */
[----:B------:R-:W-:Y:S01]  /*2100*/  BPT.TRAP 0x1 ;  /* 0x000000040000795c */ /* 0x000fe20000300000 */
.L_x_34:
[----:B------:R-:W-:Y:S01]  /*2110*/  SHF.L.U32 R0, R101, 0x1f, RZ ;  /* 0x0000001f65007819 */ /* 0x000fe200000006ff */
[----:B------:R-:W-:Y:S01]  /*2120*/  UIADD3 UR38, UR46, UR38, URZ ;  /* 0x000000262e267290 */ /* 0x000fe2000fffe03f */
[----:B------:R-:W1:Y:S01]  /*2130*/  LDC R7, c[0x0][0x288] ;  /* 0x0000a200ff077b82 */ /* 0x000e620000000800 */
[----:B------:R-:W-:Y:S01]  /*2140*/  UISETP.GE.U32.AND UP1, UPT, UR46, 0x12, UPT ;  /* 0x000000122e00788c */ /* 0x000fe2000bf26070 */
[----:B------:R-:W-:Y:S01]  /*2150*/  IMAD.SHL.U32 R8, R94, 0x2, RZ ;  /* 0x000000025e087824 */ /* 0x000fe200078e00ff */
[----:B------:R-:W-:Y:S02]  /*2160*/  UISETP.GT.U32.AND UP0, UPT, UR38, 0x11, UPT ;  /* 0x000000112600788c */ /* 0x000fe4000bf04070 */
[----:B------:R-:W-:Y:S02]  /*2170*/  UIMAD.WIDE.U32 UR4, UR38, 0x38e38e39, URZ ;  /* 0x38e38e39260478a5 */ /* 0x000fe4000f8e003f */
[----:B------:R-:W-:Y:S01]  /*2180*/  UISETP.LT.U32.AND UP0, UPT, UR46, 0x12, UP0 ;  /* 0x000000122e00788c */ /* 0x000fe20008701070 */
[----:B------:R-:W2:Y:S01]  /*2190*/  SYNCS.PHASECHK.TRANS64.TRYWAIT P0, [R95+UR42+0x10], R0 ;  /* 0x000010005f0075a7 */ /* 0x000ea2000800016a */
[----:B------:R-:W-:Y:S01]  /*21a0*/  USHF.R.U32.HI UR4, URZ, 0x2, UR5 ;  /* 0x000000023f047899 */ /* 0x000fe20008011605 */
[----:B------:R-:W-:Y:S01]  /*21b0*/  SHF.R.S32.HI R9, RZ, 0x1f, R8 ;  /* 0x0000001fff097819 */ /* 0x000fe20000011408 */
[----:B------:R-:W-:-:S02]  /*21c0*/  USEL UR6, URZ, 0x1, !UP0 ;  /* 0x000000013f067887 */ /* 0x000fc4000c000000 */
[----:B------:R-:W-:Y:S02]  /*21d0*/  UIMAD UR38, UR4, -0x12, UR38 ;  /* 0xffffffee042678a4 */ /* 0x000fe4000f8e0226 */
[----:B------:R-:W-:-:S04]  /*21e0*/  ULOP3.LUT UR39, UR39, UR6, URZ, 0x3c, !UPT ;  /* 0x0000000627277292 */ /* 0x000fc8000f8e3c3f */
[----:B------:R-:W-:Y:S01]  /*21f0*/  @UP1 ULOP3.LUT UR39, UR39, 0x1, UR4, 0x78, !UPT ;  /* 0x0000000127271892 */ /* 0x000fe2000f8e7804 */
[----:B-12---:R-:W-:Y:S11]  /*2200*/  @!P0 BRA `(.L_x_36) ;  /* 0x0000005400348947 */ /* 0x006ff60003800000 */
.L_x_208:
[----:B-1----:R-:W-:Y:S01]  /*2210*/  IMAD.SHL.U32 R0, R19, 0x40, RZ ;  /* 0x0000004013007824 */ /* 0x002fe200078e00ff */
[----:B------:R-:W-:Y:S01]  /*2220*/  ULDC UR6, c[0x0][0x284] ;  /* 0x0000a10000067ab9 */ /* 0x000fe20000000800 */
[----:B------:R-:W-:Y:S01]  /*2230*/  IMAD.SHL.U32 R22, R22, 0x80, RZ ;  /* 0x0000008016167824 */ /* 0x000fe200078e00ff */
[----:B------:R-:W-:Y:S01]  /*2240*/  SHF.R.S32.HI R15, RZ, 0x1f, R2 ;  /* 0x0000001fff0f7819 */ /* 0x000fe20000011402 */
[----:B------:R-:W-:Y:S01]  /*2250*/  ULDC.64 UR4, c[0x0][0x5d0] ;  /* 0x0001740000047ab9 */ /* 0x000fe20000000a00 */
[----:B------:R-:W-:Y:S01]  /*2260*/  ISETP.GE.AND P0, PT, R0, UR6, PT ;  /* 0x0000000600007c0c */ /* 0x000fe2000bf06270 */
[----:B------:R-:W-:Y:S01]  /*2270*/  IMAD.WIDE.U32 R4, R2, UR4, R8 ;  /* 0x0000000402047c25 */ /* 0x000fe2000f8e0008 */
[----:B------:R-:W-:Y:S02]  /*2280*/  SHF.R.S32.HI R14, RZ, 0x1f, R22 ;  /* 0x0000001fff0e7819 */ /* 0x000fe40000011416 */
[C---:B------:R-:W-:Y:S01]  /*2290*/  ISETP.GE.OR P0, PT, R22.reuse, R7, P0 ;  /* 0x000000071600720c */ /* 0x040fe20000706670 */
[----:B------:R-:W-:Y:S01]  /*22a0*/  IMAD R3, R15, UR4, RZ ;  /* 0x000000040f037c24 */ /* 0x000fe2000f8e02ff */
[----:B------:R-:W-:-:S03]  /*22b0*/  IADD3 R4, P1, R22, R4, RZ ;  /* 0x0000000416047210 */ /* 0x000fc60007f3e0ff */
[----:B------:R-:W-:-:S05]  /*22c0*/  IMAD R3, R2, UR5, R3 ;  /* 0x0000000502037c24 */ /* 0x000fca000f8e0203 */
[----:B------:R-:W-:-:S03]  /*22d0*/  IADD3.X R5, R14, R5, R3, P1, !PT ;  /* 0x000000050e057210 */ /* 0x000fc60000ffe403 */
[----:B------:R-:W-:Y:S05]  /*22e0*/  @P0 BRA `(.L_x_37) ;  /* 0x0000003000b00947 */ /* 0x000fea0003800000 */
[----:B------:R-:W1:Y:S01]  /*22f0*/  LDC.64 R10, c[0x0][0x5c8] ;  /* 0x00017200ff0a7b82 */ /* 0x000e620000000a00 */
[----:B0-----:R-:W-:Y:S01]  /*2300*/  IMAD.WIDE R12, R19, 0x40, R92 ;  /* 0x00000040130c7825 */ /* 0x001fe200078e025c */
[----:B------:R-:W-:Y:S01]  /*2310*/  ULDC.64 UR4, c[0x0][0x5c0] ;  /* 0x0001700000047ab9 */ /* 0x000fe20000000a00 */
[----:B------:R-:W-:Y:S02]  /*2320*/  BSSY B0, `(.L_x_37) ;  /* 0x0000328000007945 */ /* 0x000fe40003800000 */
[----:B------:R-:W-:Y:S02]  /*2330*/  IMAD.IADD R104, R99, 0x1, -R0 ;  /* 0x0000000163687824 */ /* 0x000fe400078e0a00 */
[-C--:B-1----:R-:W-:Y:S02]  /*2340*/  IMAD R3, R13, R10.reuse, RZ ;  /* 0x0000000a0d037224 */ /* 0x082fe400078e02ff */
[----:B------:R-:W-:-:S04]  /*2350*/  IMAD.WIDE.U32 R4, R12, R10, R4 ;  /* 0x0000000a0c047225 */ /* 0x000fc800078e0004 */
[----:B------:R-:W-:Y:S01]  /*2360*/  IMAD R3, R12, R11, R3 ;  /* 0x0000000b0c037224 */ /* 0x000fe200078e0203 */
[----:B------:R-:W-:-:S03]  /*2370*/  IADD3 R4, P0, R4, UR4, RZ ;  /* 0x0000000404047c10 */ /* 0x000fc6000ff1e0ff */
[----:B------:R-:W-:Y:S01]  /*2380*/  IMAD.IADD R3, R5, 0x1, R3 ;  /* 0x0000000105037824 */ /* 0x000fe200078e0203 */
[----:B------:R-:W-:-:S04]  /*2390*/  LEA R6, P1, R10, R4, 0x3 ;  /* 0x000000040a067211 */ /* 0x000fc800078218ff */
[----:B------:R-:W-:Y:S01]  /*23a0*/  IADD3.X R5, R3, UR5, RZ, P0, !PT ;  /* 0x0000000503057c10 */ /* 0x000fe200087fe4ff */
[----:B------:R-:W-:Y:S01]  /*23b0*/  IMAD R3, R94, -0x2, R7 ;  /* 0xfffffffe5e037824 */ /* 0x000fe200078e0207 */
[----:B-----5:R-:W-:Y:S02]  /*23c0*/  ISETP.NE.AND P0, PT, R91, RZ, PT ;  /* 0x000000ff5b00720c */ /* 0x020fe40003f05270 */
[----:B------:R-:W-:Y:S01]  /*23d0*/  LEA.HI.X R7, R10, R5, R11, 0x3, P1 ;  /* 0x000000050a077211 */ /* 0x000fe200008f1c0b */
[----:B------:R-:W-:-:S10]  /*23e0*/  IMAD.IADD R0, R3, 0x1, -R22 ;  /* 0x0000000103007824 */ /* 0x000fd400078e0a16 */
[----:B------:R-:W-:Y:S05]  /*23f0*/  @!P0 BRA `(.L_x_38) ;  /* 0x0000002400608947 */ /* 0x000fea0003800000 */
[----:B------:R-:W0:Y:S01]  /*2400*/  LDC.64 R20, c[0x0][0x5b0] ;  /* 0x00016c00ff147b82 */ /* 0x000e220000000a00 */
[----:B------:R-:W-:Y:S01]  /*2410*/  ULDC.64 UR4, c[0x0][0x5b8] ;  /* 0x00016e0000047ab9 */ /* 0x000fe20000000a00 */
[----:B------:R-:W-:Y:S01]  /*2420*/  ISETP.GE.AND P1, PT, R104, 0x1, PT ;  /* 0x000000016800780c */ /* 0x000fe20003f26270 */
[----:B------:R-:W-:Y:S01]  /*2430*/  IMAD.WIDE.U32 R8, R2, UR4, R8 ;  /* 0x0000000402087c25 */ /* 0x000fe2000f8e0008 */
[----:B------:R-:W-:Y:S02]  /*2440*/  BSSY B1, `(.L_x_39) ;  /* 0x000000e000017945 */ /* 0x000fe40003800000 */
[----:B------:R-:W-:Y:S01]  /*2450*/  ISETP.LT.OR P5, PT, R0, 0x1, !P1 ;  /* 0x000000010000780c */ /* 0x000fe20004fa1670 */
[----:B------:R-:W-:Y:S01]  /*2460*/  IMAD R3, R15, UR4, RZ ;  /* 0x000000040f037c24 */ /* 0x000fe2000f8e02ff */
[----:B------:R-:W1:Y:S01]  /*2470*/  LDC.64 R102, c[0x0][0x5a8] ;  /* 0x00016a00ff667b82 */ /* 0x000e620000000a00 */
[----:B------:R-:W-:Y:S02]  /*2480*/  IADD3 R10, P0, R22, R8, RZ ;  /* 0x00000008160a7210 */ /* 0x000fe40007f1e0ff */
[----:B------:R-:W-:-:S05]  /*2490*/  IMAD R3, R2, UR5, R3 ;  /* 0x0000000502037c24 */ /* 0x000fca000f8e0203 */
[----:B------:R-:W-:Y:S01]  /*24a0*/  IADD3.X R11, R14, R9, R3, P0, !PT ;  /* 0x000000090e0b7210 */ /* 0x000fe200007fe403 */
[-C--:B0-----:R-:W-:Y:S02]  /*24b0*/  IMAD R8, R13, R20.reuse, RZ ;  /* 0x000000140d087224 */ /* 0x081fe400078e02ff */
[----:B------:R-:W-:-:S04]  /*24c0*/  IMAD.WIDE.U32 R2, R12, R20, R10 ;  /* 0x000000140c027225 */ /* 0x000fc800078e000a */
[----:B------:R-:W-:Y:S01]  /*24d0*/  IMAD R19, R12, R21, R8 ;  /* 0x000000150c137224 */ /* 0x000fe200078e0208 */
[----:B-1----:R-:W-:-:S04]  /*24e0*/  IADD3 R2, P0, R2, R102, RZ ;  /* 0x0000006602027210 */ /* 0x002fc80007f1e0ff */
[----:B------:R-:W-:Y:S01]  /*24f0*/  IADD3.X R3, R103, R3, R19, P0, !PT ;  /* 0x0000000367037210 */ /* 0x000fe200007fe413 */
[----:B------:R-:W-:Y:S08]  /*2500*/  @P5 BRA `(.L_x_40) ;  /* 0x0000000000045947 */ /* 0x000ff00003800000 */
[----:B------:R0:W5:Y:S02]  /*2510*/  LDG.E.U8 R100, desc[UR36][R2.64] ;  /* 0x0000002402647981 */ /* 0x000164000c1e1100 */
.L_x_40:
[----:B------:R-:W-:Y:S05]  /*2520*/  BSYNC B1 ;  /* 0x0000000000017941 */ /* 0x000fea0003800000 */
.L_x_39:
[----:B-----5:R-:W-:Y:S01]  /*2530*/  LOP3.LUT R13, R100, 0xffff, RZ, 0xc0, !PT ;  /* 0x0000ffff640d7812 */ /* 0x020fe200078ec0ff */
[----:B------:R-:W-:Y:S01]  /*2540*/  IMAD.SHL.U32 R8, R20, 0x8, RZ ;  /* 0x0000000814087824 */ /* 0x000fe200078e00ff */
[----:B------:R-:W-:Y:S01]  /*2550*/  ISETP.LT.OR P2, PT, R0, 0x2, !P1 ;  /* 0x000000020000780c */ /* 0x000fe20004f41670 */
[----:B------:R-:W-:Y:S01]  /*2560*/  BSSY B1, `(.L_x_41) ;  /* 0x000000e000017945 */ /* 0x000fe20003800000 */
[----:B------:R-:W-:Y:S02]  /*2570*/  PRMT R14, R13, 0x8880, RZ ;  /* 0x000088800d0e7816 */ /* 0x000fe400000000ff */
[----:B------:R-:W-:Y:S02]  /*2580*/  SHF.L.U64.HI R9, R20, 0x3, R21 ;  /* 0x0000000314097819 */ /* 0x000fe40000010215 */
[----:B------:R-:W-:Y:S01]  /*2590*/  ISETP.GE.AND P0, PT, R104, 0x9, PT ;  /* 0x000000096800780c */ /* 0x000fe20003f06270 */
[----:B------:R-:W-:Y:S02]  /*25a0*/  IMAD R13, R14, R91, RZ ;  /* 0x0000005b0e0d7224 */ /* 0x000fe400078e02ff */
[----:B------:R-:W-:-:S04]  /*25b0*/  IMAD.WIDE.U32 R8, R12, R20, R8 ;  /* 0x000000140c087225 */ /* 0x000fc800078e0008 */
[----:B------:R-:W-:Y:S01]  /*25c0*/  @!P5 IMAD R15, R24, R90, R13 ;  /* 0x0000005a180fd224 */ /* 0x000fe200078e020d */
[----:B------:R-:W-:Y:S01]  /*25d0*/  IADD3 R8, P3, P4, R10, R102, R8 ;  /* 0x000000660a087210 */ /* 0x000fe20007c7e008 */
[----:B------:R-:W-:-:S03]  /*25e0*/  IMAD.IADD R14, R19, 0x1, R9 ;  /* 0x00000001130e7824 */ /* 0x000fc600078e0209 */
[----:B------:R1:W-:Y:S01]  /*25f0*/  @!P5 STG.E.U8 desc[UR36][R4.64], R15 ;  /* 0x0000000f0400d986 */ /* 0x0003e2000c101124 */
[----:B------:R-:W-:Y:S08]  /*2600*/  @P2 BRA `(.L_x_42) ;  /* 0x00000000000c2947 */ /* 0x000ff00003800000 */
[----:B------:R-:W2:Y:S02]  /*2610*/  LDG.E.U8 R100, desc[UR36][R2.64+0x1] ;  /* 0x0000012402647981 */ /* 0x000ea4000c1e1100 */
[----:B--2---:R-:W-:-:S05]  /*2620*/  PRMT R12, R100, 0x8880, RZ ;  /* 0x00008880640c7816 */ /* 0x004fca00000000ff */
[----:B------:R-:W-:-:S07]  /*2630*/  IMAD R13, R12, R91, RZ ;  /* 0x0000005b0c0d7224 */ /* 0x000fce00078e02ff */
.L_x_42:
[----:B------:R-:W-:Y:S05]  /*2640*/  BSYNC B1 ;  /* 0x0000000000017941 */ /* 0x000fea0003800000 */
.L_x_41:
[C---:B------:R-:W-:Y:S01]  /*2650*/  ISETP.LT.OR P5, PT, R0.reuse, 0x1, !P0 ;  /* 0x000000010000780c */ /* 0x040fe200047a1670 */
[----:B------:R-:W-:Y:S01]  /*2660*/  @!P2 IMAD R25, R25, R90, R13 ;  /* 0x0000005a1919a224 */ /* 0x000fe200078e020d */
[----:B------:R-:W-:Y:S01]  /*2670*/  BSSY B1, `(.L_x_43) ;  /* 0x000000a000017945 */ /* 0x000fe20003800000 */
[----:B------:R-:W-:Y:S02]  /*2680*/  IADD3.X R9, R11, R103, R14, P3, P4 ;  /* 0x000000670b097210 */ /* 0x000fe40001fe840e */
[C---:B------:R-:W-:Y:S01]  /*2690*/  ISETP.LT.OR P3, PT, R0.reuse, 0x2, !P0 ;  /* 0x000000020000780c */ /* 0x040fe20004761670 */
[----:B------:R2:W-:Y:S01]  /*26a0*/  @!P2 STG.E.U8 desc[UR36][R4.64+0x1], R25 ;  /* 0x000001190400a986 */ /* 0x0005e2000c101124 */
[C---:B------:R-:W-:Y:S02]  /*26b0*/  ISETP.LT.OR P4, PT, R0.reuse, 0x9, !P1 ;  /* 0x000000090000780c */ /* 0x040fe40004f81670 */
[----:B------:R-:W-:-:S04]  /*26c0*/  ISETP.LT.OR P2, PT, R0, 0xa, !P1 ;  /* 0x0000000a0000780c */ /* 0x000fc80004f41670 */
[----:B------:R-:W-:Y:S09]  /*26d0*/  @P5 BRA `(.L_x_44) ;  /* 0x00000000000c5947 */ /* 0x000ff20003800000 */
[----:B------:R-:W3:Y:S02]  /*26e0*/  LDG.E.U8 R100, desc[UR36][R8.64] ;  /* 0x0000002408647981 */ /* 0x000ee4000c1e1100 */
[----:B---3--:R-:W-:-:S05]  /*26f0*/  PRMT R10, R100, 0x8880, RZ ;  /* 0x00008880640a7816 */ /* 0x008fca00000000ff */
[----:B------:R-:W-:-:S07]  /*2700*/  IMAD R13, R10, R91, RZ ;  /* 0x0000005b0a0d7224 */ /* 0x000fce00078e02ff */
.L_x_44:
[----:B------:R-:W-:Y:S05]  /*2710*/  BSYNC B1 ;  /* 0x0000000000017941 */ /* 0x000fea0003800000 */
.L_x_43:
[----:B------:R-:W-:Y:S01]  /*2720*/  @!P5 IMAD R11, R26, R90, R13 ;  /* 0x0000005a1a0bd224 */ /* 0x000fe200078e020d */
[----:B------:R-:W-:Y:S04]  /*2730*/  BSSY B1, `(.L_x_45) ;  /* 0x0000006000017945 */ /* 0x000fe80003800000 */
[----:B------:R3:W-:Y:S01]  /*2740*/  @!P5 STG.E.U8 desc[UR36][R6.64], R11 ;  /* 0x0000000b0600d986 */ /* 0x0007e2000c101124 */
[----:B------:R-:W-:Y:S05]  /*2750*/  @P3 BRA `(.L_x_46) ;  /* 0x00000000000c3947 */ /* 0x000fea0003800000 */
[----:B------:R-:W4:Y:S02]  /*2760*/  LDG.E.U8 R100, desc[UR36][R8.64+0x1] ;  /* 0x0000012408647981 */ /* 0x000f24000c1e1100 */
[----:B----4-:R-:W-:-:S05]  /*2770*/  PRMT R10, R100, 0x8880, RZ ;  /* 0x00008880640a7816 */ /* 0x010fca00000000ff */
[----:B------:R-:W-:-:S07]  /*2780*/  IMAD R13, R10, R91, RZ ;  /* 0x0000005b0a0d7224 */ /* 0x000fce00078e02ff */
.L_x_46:
[----:B------:R-:W-:Y:S05]  /*2790*/  BSYNC B1 ;  /* 0x0000000000017941 */ /* 0x000fea0003800000 */
.L_x_45:
[----:B------:R-:W-:Y:S01]  /*27a0*/  @!P3 IMAD R27, R27, R90, R13 ;  /* 0x0000005a1b1bb224 */ /* 0x000fe200078e020d */
[----:B------:R-:W-:Y:S04]  /*27b0*/  BSSY B1, `(.L_x_47) ;  /* 0x0000006000017945 */ /* 0x000fe80003800000 */
[----:B------:R4:W-:Y:S01]  /*27c0*/  @!P3 STG.E.U8 desc[UR36][R6.64+0x1], R27 ;  /* 0x0000011b0600b986 */ /* 0x0009e2000c101124 */
[----:B------:R-:W-:Y:S05]  /*27d0*/  @P4 BRA `(.L_x_48) ;  /* 0x00000000000c4947 */ /* 0x000fea0003800000 */
[----:B------:R-:W5:Y:S02]  /*27e0*/  LDG.E.U8 R100, desc[UR36][R2.64+0x8] ;  /* 0x0000082402647981 */ /* 0x000f64000c1e1100 */
[----:B-----5:R-:W-:-:S05]  /*27f0*/  PRMT R10, R100, 0x8880, RZ ;  /* 0x00008880640a7816 */ /* 0x020fca00000000ff */
[----:B------:R-:W-:-:S07]  /*2800*/  IMAD R13, R10, R91, RZ ;  /* 0x0000005b0a0d7224 */ /* 0x000fce00078e02ff */
.L_x_48:
[----:B------:R-:W-:Y:S05]  /*2810*/  BSYNC B1 ;  /* 0x0000000000017941 */ /* 0x000fea0003800000 */
.L_x_47:
[----:B---3--:R-:W-:Y:S01]  /*2820*/  @!P4 IMAD R11, R28, R90, R13 ;  /* 0x0000005a1c0bc224 */ /* 0x008fe200078e020d */
[----:B------:R-:W-:Y:S04]  /*2830*/  BSSY B1, `(.L_x_49) ;  /* 0x0000006000017945 */ /* 0x000fe80003800000 */
[----:B------:R3:W-:Y:S01]  /*2840*/  @!P4 STG.E.U8 desc[UR36][R4.64+0x8], R11 ;  /* 0x0000080b0400c986 */ /* 0x0007e2000c101124 */
[----:B------:R-:W-:Y:S05]  /*2850*/  @P2 BRA `(.L_x_50) ;  /* 0x00000000000c2947 */ /* 0x000fea0003800000 */
[----:B------:R-:W5:Y:S02]  /*2860*/  LDG.E.U8 R100, desc[UR36][R2.64+0x9] ;  /* 0x0000092402647981 */ /* 0x000f64000c1e1100 */
[----:B-----5:R-:W-:-:S05]  /*2870*/  PRMT R10, R100, 0x8880, RZ ;  /* 0x00008880640a7816 */ /* 0x020fca00000000ff */
[----:B------:R-:W-:-:S07]  /*2880*/  IMAD R13, R10, R91, RZ ;  /* 0x0000005b0a0d7224 */ /* 0x000fce00078e02ff */
.L_x_50:
[----:B------:R-:W-:Y:S05]  /*2890*/  BSYNC B1 ;  /* 0x0000000000017941 */ /* 0x000fea0003800000 */
.L_x_49:
[C---:B------:R-:W-:Y:S01]  /*28a0*/  ISETP.LT.OR P4, PT, R0.reuse, 0x9, !P0 ;  /* 0x000000090000780c */ /* 0x040fe20004781670 */
[----:B------:R-:W-:Y:S01]  /*28b0*/  @!P2 IMAD R29, R29, R90, R13 ;  /* 0x0000005a1d1da224 */ /* 0x000fe200078e020d */
[----:B------:R-:W-:Y:S01]  /*28c0*/  BSSY B1, `(.L_x_51) ;  /* 0x0000009000017945 */ /* 0x000fe20003800000 */
[C---:B------:R-:W-:Y:S02]  /*28d0*/  ISETP.LT.OR P3, PT, R0.reuse, 0xa, !P0 ;  /* 0x0000000a0000780c */ /* 0x040fe40004761670 */
[C---:B------:R-:W-:Y:S01]  /*28e0*/  ISETP.LT.OR P5, PT, R0.reuse, 0x11, !P1 ;  /* 0x000000110000780c */ /* 0x040fe20004fa1670 */
[----:B------:R0:W-:Y:S01]  /*28f0*/  @!P2 STG.E.U8 desc[UR36][R4.64+0x9], R29 ;  /* 0x0000091d0400a986 */ /* 0x0001e2000c101124 */
[----:B------:R-:W-:-:S06]  /*2900*/  ISETP.LT.OR P2, PT, R0, 0x12, !P1 ;  /* 0x000000120000780c */ /* 0x000fcc0004f41670 */
[----:B------:R-:W-:Y:S07]  /*2910*/  @P4 BRA `(.L_x_52) ;  /* 0x00000000000c4947 */ /* 0x000fee0003800000 */
[----:B------:R-:W5:Y:S02]  /*2920*/  LDG.E.U8 R100, desc[UR36][R8.64+0x8] ;  /* 0x0000082408647981 */ /* 0x000f64000c1e1100 */
[----:B-----5:R-:W-:-:S05]  /*2930*/  PRMT R10, R100, 0x8880, RZ ;  /* 0x00008880640a7816 */ /* 0x020fca00000000ff */
[----:B------:R-:W-:-:S07]  /*2940*/  IMAD R13, R10, R91, RZ ;  /* 0x0000005b0a0d7224 */ /* 0x000fce00078e02ff */
.L_x_52:
[----:B------:R-:W-:Y:S05]  /*2950*/  BSYNC B1 ;  /* 0x0000000000017941 */ /* 0x000fea0003800000 */
.L_x_51:
[----:B---3--:R-:W-:Y:S01]  /*2960*/  @!P4 IMAD R11, R30, R90, R13 ;  /* 0x0000005a1e0bc224 */ /* 0x008fe200078e020d */
[----:B------:R-:W-:Y:S04]  /*2970*/  BSSY B1, `(.L_x_53) ;  /* 0x0000006000017945 */ /* 0x000fe80003800000 */
[----:B------:R3:W-:Y:S01]  /*2980*/  @!P4 STG.E.U8 desc[UR36][R6.64+0x8], R11 ;  /* 0x0000080b0600c986 */ /* 0x0007e2000c101124 */
[----:B------:R-:W-:Y:S05]  /*2990*/  @P3 BRA `(.L_x_54) ;  /* 0x00000000000c3947 */ /* 0x000fea0003800000 */
[----:B------:R-:W5:Y:S02]  /*29a0*/  LDG.E.U8 R100, desc[UR36][R8.64+0x9] ;  /* 0x0000092408647981 */ /* 0x000f64000c1e1100 */
[----:B-----5:R-:W-:-:S05]  /*29b0*/  PRMT R10, R100, 0x8880, RZ ;  /* 0x00008880640a7816 */ /* 0x020fca00000000ff */
[----:B------:R-:W-:-:S07]  /*29c0*/  IMAD R13, R10, R91, RZ ;  /* 0x0000005b0a0d7224 */ /* 0x000fce00078e02ff */
.L_x_54:
[----:B------:R-:W-:Y:S05]  /*29d0*/  BSYNC B1 ;  /* 0x0000000000017941 */ /* 0x000fea0003800000 */
.L_x_53:
[----:B------:R-:W-:Y:S01]  /*29e0*/  @!P3 IMAD R31, R31, R90, R13 ;  /* 0x0000005a1f1fb224 */ /* 0x000fe200078e020d */
[----:B------:R-:W-:Y:S04]  /*29f0*/  BSSY B1, `(.L_x_55) ;  /* 0x0000006000017945 */ /* 0x000fe80003800000 */
[----:B------:R0:W-:Y:S01]  /*2a00*/  @!P3 STG.E.U8 desc[UR36][R6.64+0x9], R31 ;  /* 0x0000091f0600b986 */ /* 0x0001e2000c101124 */
[----:B------:R-:W-:Y:S05]  /*2a10*/  @P5 BRA `(.L_x_56) ;  /* 0x00000000000c5947 */ /* 0x000fea0003800000 */
[----:B------:R-:W5:Y:S02]  /*2a20*/  LDG.E.U8 R100, desc[UR36][R2.64+0x10] ;  /* 0x0000102402647981 */ /* 0x000f64000c1e1100 */
[----:B-----5:R-:W-:-:S05]  /*2a30*/  PRMT R10, R100, 0x8880, RZ ;  /* 0x00008880640a7816 */ /* 0x020fca00000000ff */
[----:B------:R-:W-:-:S07]  /*2a40*/  IMAD R13, R10, R91, RZ ;  /* 0x0000005b0a0d7224 */ /* 0x000fce00078e02ff */
.L_x_56:
[----:B------:R-:W-:Y:S05]  /*2a50*/  BSYNC B1 ;  /* 0x0000000000017941 */ /* 0x000fea0003800000 */
.L_x_55:
[----:B---3--:R-:W-:Y:S01]  /*2a60*/  @!P5 IMAD R11, R32, R90, R13 ;  /* 0x0000005a200bd224 */ /* 0x008fe200078e020d */
[----:B------:R-:W-:Y:S04]  /*2a70*/  BSSY B1, `(.L_x_57) ;  /* 0x0000006000017945 */ /* 0x000fe80003800000 */
[----:B------:R3:W-:Y:S01]  /*2a80*/  @!P5 STG.E.U8 desc[UR36][R4.64+0x10], R11 ;  /* 0x0000100b0400d986 */ /* 0x0007e2000c101124 */
[----:B------:R-:W-:Y:S05]  /*2a90*/  @P2 BRA `(.L_x_58) ;  /* 0x00000000000c2947 */ /* 0x000fea0003800000 */
[----:B------:R-:W5:Y:S02]  /*2aa0*/  LDG.E.U8 R100, desc[UR36][R2.64+0x11] ;  /* 0x0000112402647981 */ /* 0x000f64000c1e1100 */
[----:B-----5:R-:W-:-:S05]  /*2ab0*/  PRMT R10, R100, 0x8880, RZ ;  /* 0x00008880640a7816 */ /* 0x020fca00000000ff */
[----:B------:R-:W-:-:S07]  /*2ac0*/  IMAD R13, R10, R91, RZ ;  /* 0x0000005b0a0d7224 */ /* 0x000fce00078e02ff */
.L_x_58:
[----:B------:R-:W-:Y:S05]  /*2ad0*/  BSYNC B1 ;  /* 0x0000000000017941 */ /* 0x000fea0003800000 */
.L_x_57:
        /* <DEDUP_REMOVED lines=11> */
.L_x_60:
[----:B------:R-:W-:Y:S05]  /*2b90*/  BSYNC B1 ;  /* 0x0000000000017941 */ /* 0x000fea0003800000 */
.L_x_59:
[----:B---3--:R-:W-:Y:S01]  /*2ba0*/  @!P4 IMAD R11, R34, R90, R13 ;  /* 0x0000005a220bc224 */ /* 0x008fe200078e020d */
[----:B------:R-:W-:Y:S04]  /*2bb0*/  BSSY B1, `(.L_x_61) ;  /* 0x0000006000017945 */ /* 0x000fe80003800000 */
[----:B------:R3:W-:Y:S01]  /*2bc0*/  @!P4 STG.E.U8 desc[UR36][R6.64+0x10], R11 ;  /* 0x0000100b0600c986 */ /* 0x0007e2000c101124 */
[----:B------:R-:W-:Y:S05]  /*2bd0*/  @P3 BRA `(.L_x_62) ;  /* 0x00000000000c3947 */ /* 0x000fea0003800000 */
[----:B------:R-:W5:Y:S02]  /*2be0*/  LDG.E.U8 R100, desc[UR36][R8.64+0x11] ;  /* 0x0000112408647981 */ /* 0x000f64000c1e1100 */
[----:B-----5:R-:W-:-:S05]  /*2bf0*/  PRMT R10, R100, 0x8880, RZ ;  /* 0x00008880640a7816 */ /* 0x020fca00000000ff */
[----:B------:R-:W-:-:S07]  /*2c00*/  IMAD R13, R10, R91, RZ ;  /* 0x0000005b0a0d7224 */ /* 0x000fce00078e02ff */
.L_x_62:
[----:B------:R-:W-:Y:S05]  /*2c10*/  BSYNC B1 ;  /* 0x0000000000017941 */ /* 0x000fea0003800000 */
.L_x_61:
[----:B------:R-:W-:Y:S01]  /*2c20*/  @!P3 IMAD R35, R35, R90, R13 ;  /* 0x0000005a2323b224 */ /* 0x000fe200078e020d */
[----:B------:R-:W-:Y:S04]  /*2c30*/  BSSY B1, `(.L_x_63) ;  /* 0x0000006000017945 */ /* 0x000fe80003800000 */
[----:B------:R0:W-:Y:S01]  /*2c40*/  @!P3 STG.E.U8 desc[UR36][R6.64+0x11], R35 ;  /* 0x000011230600b986 */ /* 0x0001e2000c101124 */
[----:B------:R-:W-:Y:S05]  /*2c50*/  @P5 BRA `(.L_x_64) ;  /* 0x00000000000c5947 */ /* 0x000fea0003800000 */
[----:B------:R-:W5:Y:S02]  /*2c60*/  LDG.E.U8 R100, desc[UR36][R2.64+0x18] ;  /* 0x0000182402647981 */ /* 0x000f64000c1e1100 */
[----:B-----5:R-:W-:-:S05]  /*2c70*/  PRMT R10, R100, 0x8880, RZ ;  /* 0x00008880640a7816 */ /* 0x020fca00000000ff */
[----:B------:R-:W-:-:S07]  /*2c80*/  IMAD R13, R10, R91, RZ ;  /* 0x0000005b0a0d7224 */ /* 0x000fce00078e02ff */
.L_x_64:
[----:B------:R-:W-:Y:S05]  /*2c90*/  BSYNC B1 ;  /* 0x0000000000017941 */ /* 0x000fea0003800000 */
.L_x_63:
[----:B---3--:R-:W-:Y:S01]  /*2ca0*/  @!P5 IMAD R11, R36, R90, R13 ;  /* 0x0000005a240bd224 */ /* 0x008fe200078e020d */
[----:B------:R-:W-:Y:S04]  /*2cb0*/  BSSY B1, `(.L_x_65) ;  /* 0x0000006000017945 */ /* 0x000fe80003800000 */
[----:B------:R3:W-:Y:S01]  /*2cc0*/  @!P5 STG.E.U8 desc[UR36][R4.64+0x18], R11 ;  /* 0x0000180b0400d986 */ /* 0x0007e2000c101124 */
[----:B------:R-:W-:Y:S05]  /*2cd0*/  @P2 BRA `(.L_x_66) ;  /* 0x00000000000c2947 */ /* 0x000fea0003800000 */
[----:B------:R-:W5:Y:S02]  /*2ce0*/  LDG.E.U8 R100, desc[UR36][R2.64+0x19] ;  /* 0x0000192402647981 */ /* 0x000f64000c1e1100 */
[----:B-----5:R-:W-:-:S05]  /*2cf0*/  PRMT R10, R100, 0x8880, RZ ;  /* 0x00008880640a7816 */ /* 0x020fca00000000ff */
[----:B------:R-:W-:-:S07]  /*2d00*/  IMAD R13, R10, R91, RZ ;  /* 0x0000005b0a0d7224 */ /* 0x000fce00078e02ff */
.L_x_66:
[----:B------:R-:W-:Y:S05]  /*2d10*/  BSYNC B1 ;  /* 0x0000000000017941 */ /* 0x000fea0003800000 */
.L_x_65:
        /* <DEDUP_REMOVED lines=11> */
.L_x_68:
[----:B------:R-:W-:Y:S05]  /*2dd0*/  BSYNC B1 ;  /* 0x0000000000017941 */ /* 0x000fea0003800000 */
.L_x_67:
[----:B---3--:R-:W-:Y:S01]  /*2de0*/  @!P4 IMAD R11, R38, R90, R13 ;  /* 0x0000005a260bc224 */ /* 0x008fe200078e020d */
[----:B------:R-:W-:Y:S04]  /*2df0*/  BSSY B1, `(.L_x_69) ;  /* 0x0000006000017945 */ /* 0x000fe80003800000 */
[----:B------:R3:W-:Y:S01]  /*2e00*/  @!P4 STG.E.U8 desc[UR36][R6.64+0x18], R11 ;  /* 0x0000180b0600c986 */ /* 0x0007e2000c101124 */
[----:B------:R-:W-:Y:S05]  /*2e10*/  @P3 BRA `(.L_x_70) ;  /* 0x00000000000c3947 */ /* 0x000fea0003800000 */
[----:B------:R-:W5:Y:S02]  /*2e20*/  LDG.E.U8 R100, desc[UR36][R8.64+0x19] ;  /* 0x0000192408647981 */ /* 0x000f64000c1e1100 */
[----:B-----5:R-:W-:-:S05]  /*2e30*/  PRMT R10, R100, 0x8880, RZ ;  /* 0x00008880640a7816 */ /* 0x020fca00000000ff */
[----:B------:R-:W-:-:S07]  /*2e40*/  IMAD R13, R10, R91, RZ ;  /* 0x0000005b0a0d7224 */ /* 0x000fce00078e02ff */
.L_x_70:
[----:B------:R-:W-:Y:S05]  /*2e50*/  BSYNC B1 ;  /* 0x0000000000017941 */ /* 0x000fea0003800000 */
.L_x_69:
[----:B------:R-:W-:Y:S01]  /*2e60*/  @!P3 IMAD R39, R39, R90, R13 ;  /* 0x0000005a2727b224 */ /* 0x000fe200078e020d */
[----:B------:R-:W-:Y:S04]  /*2e70*/  BSSY B1, `(.L_x_71) ;  /* 0x0000006000017945 */ /* 0x000fe80003800000 */
[----:B------:R0:W-:Y:S01]  /*2e80*/  @!P3 STG.E.U8 desc[UR36][R6.64+0x19], R39 ;  /* 0x000019270600b986 */ /* 0x0001e2000c101124 */
[----:B------:R-:W-:Y:S05]  /*2e90*/  @P5 BRA `(.L_x_72) ;  /* 0x00000000000c5947 */ /* 0x000fea0003800000 */
[----:B------:R-:W5:Y:S02]  /*2ea0*/  LDG.E.U8 R100, desc[UR36][R2.64+0x20] ;  /* 0x0000202402647981 */ /* 0x000f64000c1e1100 */
[----:B-----5:R-:W-:-:S05]  /*2eb0*/  PRMT R10, R100, 0x8880, RZ ;  /* 0x00008880640a7816 */ /* 0x020fca00000000ff */
[----:B------:R-:W-:-:S07]  /*2ec0*/  IMAD R13, R10, R91, RZ ;  /* 0x0000005b0a0d7224 */ /* 0x000fce00078e02ff */
.L_x_72:
[----:B------:R-:W-:Y:S05]  /*2ed0*/  BSYNC B1 ;  /* 0x0000000000017941 */ /* 0x000fea0003800000 */
.L_x_71:
[----:B---3--:R-:W-:Y:S01]  /*2ee0*/  @!P5 IMAD R11, R40, R90, R13 ;  /* 0x0000005a280bd224 */ /* 0x008fe200078e020d */
[----:B------:R-:W-:Y:S04]  /*2ef0*/  BSSY B1, `(.L_x_73) ;  /* 0x0000006000017945 */ /* 0x000fe80003800000 */
[----:B------:R3:W-:Y:S01]  /*2f00*/  @!P5 STG.E.U8 desc[UR36][R4.64+0x20], R11 ;  /* 0x0000200b0400d986 */ /* 0x0007e2000c101124 */
[----:B------:R-:W-:Y:S05]  /*2f10*/  @P2 BRA `(.L_x_74) ;  /* 0x00000000000c2947 */ /* 0x000fea0003800000 */
[----:B------:R-:W5:Y:S02]  /*2f20*/  LDG.E.U8 R100, desc[UR36][R2.64+0x21] ;  /* 0x0000212402647981 */ /* 0x000f64000c1e1100 */
[----:B-----5:R-:W-:-:S05]  /*2f30*/  PRMT R10, R100, 0x8880, RZ ;  /* 0x00008880640a7816 */ /* 0x020fca00000000ff */
[----:B------:R-:W-:-:S07]  /*2f40*/  IMAD R13, R10, R91, RZ ;  /* 0x0000005b0a0d7224 */ /* 0x000fce00078e02ff */
.L_x_74:
[----:B------:R-:W-:Y:S05]  /*2f50*/  BSYNC B1 ;  /* 0x0000000000017941 */ /* 0x000fea0003800000 */
.L_x_73:
        /* <DEDUP_REMOVED lines=11> */
.L_x_76:
[----:B------:R-:W-:Y:S05]  /*3010*/  BSYNC B1 ;  /* 0x0000000000017941 */ /* 0x000fea0003800000 */
.L_x_75:
[----:B---3--:R-:W-:Y:S01]  /*3020*/  @!P4 IMAD R11, R42, R90, R13 ;  /* 0x0000005a2a0bc224 */ /* 0x008fe200078e020d */
[----:B------:R-:W-:Y:S04]  /*3030*/  BSSY B1, `(.L_x_77) ;  /* 0x0000006000017945 */ /* 0x000fe80003800000 */
[----:B------:R3:W-:Y:S01]  /*3040*/  @!P4 STG.E.U8 desc[UR36][R6.64+0x20], R11 ;  /* 0x0000200b0600c986 */ /* 0x0007e2000c101124 */
[----:B------:R-:W-:Y:S05]  /*3050*/  @P3 BRA `(.L_x_78) ;  /* 0x00000000000c3947 */ /* 0x000fea0003800000 */
[----:B------:R-:W5:Y:S02]  /*3060*/  LDG.E.U8 R100, desc[UR36][R8.64+0x21] ;  /* 0x0000212408647981 */ /* 0x000f64000c1e1100 */
[----:B-----5:R-:W-:-:S05]  /*3070*/  PRMT R10, R100, 0x8880, RZ ;  /* 0x00008880640a7816 */ /* 0x020fca00000000ff */
[----:B------:R-:W-:-:S07]  /*3080*/  IMAD R13, R10, R91, RZ ;  /* 0x0000005b0a0d7224 */ /* 0x000fce00078e02ff */
.L_x_78:
[----:B------:R-:W-:Y:S05]  /*3090*/  BSYNC B1 ;  /* 0x0000000000017941 */ /* 0x000fea0003800000 */
.L_x_77:
[----:B------:R-:W-:Y:S01]  /*30a0*/  @!P3 IMAD R43, R43, R90, R13 ;  /* 0x0000005a2b2bb224 */ /* 0x000fe200078e020d */
[----:B------:R-:W-:Y:S04]  /*30b0*/  BSSY B1, `(.L_x_79) ;  /* 0x0000006000017945 */ /* 0x000fe80003800000 */
[----:B------:R0:W-:Y:S01]  /*30c0*/  @!P3 STG.E.U8 desc[UR36][R6.64+0x21], R43 ;  /* 0x0000212b0600b986 */ /* 0x0001e2000c101124 */
[----:B------:R-:W-:Y:S05]  /*30d0*/  @P5 BRA `(.L_x_80) ;  /* 0x00000000000c5947 */ /* 0x000fea0003800000 */
[----:B------:R-:W5:Y:S02]  /*30e0*/  LDG.E.U8 R100, desc[UR36][R2.64+0x28] ;  /* 0x0000282402647981 */ /* 0x000f64000c1e1100 */
[----:B-----5:R-:W-:-:S05]  /*30f0*/  PRMT R10, R100, 0x8880, RZ ;  /* 0x00008880640a7816 */ /* 0x020fca00000000ff */
[----:B------:R-:W-:-:S07]  /*3100*/  IMAD R13, R10, R91, RZ ;  /* 0x0000005b0a0d7224 */ /* 0x000fce00078e02ff */
.L_x_80:
[----:B------:R-:W-:Y:S05]  /*3110*/  BSYNC B1 ;  /* 0x0000000000017941 */ /* 0x000fea0003800000 */
.L_x_79:
[----:B---3--:R-:W-:Y:S01]  /*3120*/  @!P5 IMAD R11, R44, R90, R13 ;  /* 0x0000005a2c0bd224 */ /* 0x008fe200078e020d */
[----:B------:R-:W-:Y:S04]  /*3130*/  BSSY B1, `(.L_x_81) ;  /* 0x0000006000017945 */ /* 0x000fe80003800000 */
[----:B------:R3:W-:Y:S01]  /*3140*/  @!P5 STG.E.U8 desc[UR36][R4.64+0x28], R11 ;  /* 0x0000280b0400d986 */ /* 0x0007e2000c101124 */
[----:B------:R-:W-:Y:S05]  /*3150*/  @P2 BRA `(.L_x_82) ;  /* 0x00000000000c2947 */ /* 0x000fea0003800000 */
[----:B------:R-:W5:Y:S02]  /*3160*/  LDG.E.U8 R100, desc[UR36][R2.64+0x29] ;  /* 0x0000292402647981 */ /* 0x000f64000c1e1100 */
[----:B-----5:R-:W-:-:S05]  /*3170*/  PRMT R10, R100, 0x8880, RZ ;  /* 0x00008880640a7816 */ /* 0x020fca00000000ff */
[----:B------:R-:W-:-:S07]  /*3180*/  IMAD R13, R10, R91, RZ ;  /* 0x0000005b0a0d7224 */ /* 0x000fce00078e02ff */
.L_x_82:
[----:B------:R-:W-:Y:S05]  /*3190*/  BSYNC B1 ;  /* 0x0000000000017941 */ /* 0x000fea0003800000 */
.L_x_81:
        /* <DEDUP_REMOVED lines=11> */
.L_x_84:
[----:B------:R-:W-:Y:S05]  /*3250*/  BSYNC B1 ;  /* 0x0000000000017941 */ /* 0x000fea0003800000 */
.L_x_83:
[----:B---3--:R-:W-:Y:S01]  /*3260*/  @!P4 IMAD R11, R46, R90, R13 ;  /* 0x0000005a2e0bc224 */ /* 0x008fe200078e020d */
[----:B------:R-:W-:Y:S04]  /*3270*/  BSSY B1, `(.L_x_85) ;  /* 0x0000006000017945 */ /* 0x000fe80003800000 */
[----:B------:R3:W-:Y:S01]  /*3280*/  @!P4 STG.E.U8 desc[UR36][R6.64+0x28], R11 ;  /* 0x0000280b0600c986 */ /* 0x0007e2000c101124 */
[----:B------:R-:W-:Y:S05]  /*3290*/  @P3 BRA `(.L_x_86) ;  /* 0x00000000000c3947 */ /* 0x000fea0003800000 */
[----:B------:R-:W5:Y:S02]  /*32a0*/  LDG.E.U8 R100, desc[UR36][R8.64+0x29] ;  /* 0x0000292408647981 */ /* 0x000f64000c1e1100 */
[----:B-----5:R-:W-:-:S05]  /*32b0*/  PRMT R10, R100, 0x8880, RZ ;  /* 0x00008880640a7816 */ /* 0x020fca00000000ff */
[----:B------:R-:W-:-:S07]  /*32c0*/  IMAD R13, R10, R91, RZ ;  /* 0x0000005b0a0d7224 */ /* 0x000fce00078e02ff */
.L_x_86:
[----:B------:R-:W-:Y:S05]  /*32d0*/  BSYNC B1 ;  /* 0x0000000000017941 */ /* 0x000fea0003800000 */
.L_x_85:
[----:B------:R-:W-:Y:S01]  /*32e0*/  @!P3 IMAD R47, R47, R90, R13 ;  /* 0x0000005a2f2fb224 */ /* 0x000fe200078e020d */
[----:B------:R-:W-:Y:S04]  /*32f0*/  BSSY B1, `(.L_x_87) ;  /* 0x0000006000017945 */ /* 0x000fe80003800000 */
[----:B------:R0:W-:Y:S01]  /*3300*/  @!P3 STG.E.U8 desc[UR36][R6.64+0x29], R47 ;  /* 0x0000292f0600b986 */ /* 0x0001e2000c101124 */
[----:B------:R-:W-:Y:S05]  /*3310*/  @P5 BRA `(.L_x_88) ;  /* 0x00000000000c5947 */ /* 0x000fea0003800000 */
[----:B------:R-:W5:Y:S02]  /*3320*/  LDG.E.U8 R100, desc[UR36][R2.64+0x30] ;  /* 0x0000302402647981 */ /* 0x000f64000c1e1100 */
[----:B-----5:R-:W-:-:S05]  /*3330*/  PRMT R10, R100, 0x8880, RZ ;  /* 0x00008880640a7816 */ /* 0x020fca00000000ff */
[----:B------:R-:W-:-:S07]  /*3340*/  IMAD R13, R10, R91, RZ ;  /* 0x0000005b0a0d7224 */ /* 0x000fce00078e02ff */
.L_x_88:
[----:B------:R-:W-:Y:S05]  /*3350*/  BSYNC B1 ;  /* 0x0000000000017941 */ /* 0x000fea0003800000 */
.L_x_87:
[----:B---3--:R-:W-:Y:S01]  /*3360*/  @!P5 IMAD R11, R48, R90, R13 ;  /* 0x0000005a300bd224 */ /* 0x008fe200078e020d */
[----:B------:R-:W-:Y:S04]  /*3370*/  BSSY B1, `(.L_x_89) ;  /* 0x0000006000017945 */ /* 0x000fe80003800000 */
[----:B------:R3:W-:Y:S01]  /*3380*/  @!P5 STG.E.U8 desc[UR36][R4.64+0x30], R11 ;  /* 0x0000300b0400d986 */ /* 0x0007e2000c101124 */
[----:B------:R-:W-:Y:S05]  /*3390*/  @P2 BRA `(.L_x_90) ;  /* 0x00000000000c2947 */ /* 0x000fea0003800000 */
[----:B------:R-:W5:Y:S02]  /*33a0*/  LDG.E.U8 R100, desc[UR36][R2.64+0x31] ;  /* 0x0000312402647981 */ /* 0x000f64000c1e1100 */
[----:B-----5:R-:W-:-:S05]  /*33b0*/  PRMT R10, R100, 0x8880, RZ ;  /* 0x00008880640a7816 */ /* 0x020fca00000000ff */
[----:B------:R-:W-:-:S07]  /*33c0*/  IMAD R13, R10, R91, RZ ;  /* 0x0000005b0a0d7224 */ /* 0x000fce00078e02ff */
.L_x_90:
[----:B------:R-:W-:Y:S05]  /*33d0*/  BSYNC B1 ;  /* 0x0000000000017941 */ /* 0x000fea0003800000 */
.L_x_89:
        /* <DEDUP_REMOVED lines=11> */
.L_x_92:
[----:B------:R-:W-:Y:S05]  /*3490*/  BSYNC B1 ;  /* 0x0000000000017941 */ /* 0x000fea0003800000 */
.L_x_91:
[----:B---3--:R-:W-:Y:S01]  /*34a0*/  @!P4 IMAD R11, R50, R90, R13 ;  /* 0x0000005a320bc224 */ /* 0x008fe200078e020d */
[----:B------:R-:W-:Y:S04]  /*34b0*/  BSSY B1, `(.L_x_93) ;  /* 0x0000006000017945 */ /* 0x000fe80003800000 */
[----:B------:R3:W-:Y:S01]  /*34c0*/  @!P4 STG.E.U8 desc[UR36][R6.64+0x30], R11 ;  /* 0x0000300b0600c986 */ /* 0x0007e2000c101124 */
[----:B------:R-:W-:Y:S05]  /*34d0*/  @P3 BRA `(.L_x_94) ;  /* 0x00000000000c3947 */ /* 0x000fea0003800000 */
[----:B------:R-:W5:Y:S02]  /*34e0*/  LDG.E.U8 R100, desc[UR36][R8.64+0x31] ;  /* 0x0000312408647981 */ /* 0x000f64000c1e1100 */
[----:B-----5:R-:W-:-:S05]  /*34f0*/  PRMT R10, R100, 0x8880, RZ ;  /* 0x00008880640a7816 */ /* 0x020fca00000000ff */
[----:B------:R-:W-:-:S07]  /*3500*/  IMAD R13, R10, R91, RZ ;  /* 0x0000005b0a0d7224 */ /* 0x000fce00078e02ff */
.L_x_94:
[----:B------:R-:W-:Y:S05]  /*3510*/  BSYNC B1 ;  /* 0x0000000000017941 */ /* 0x000fea0003800000 */
.L_x_93:
[----:B------:R-:W-:Y:S01]  /*3520*/  @!P3 IMAD R51, R51, R90, R13 ;  /* 0x0000005a3333b224 */ /* 0x000fe200078e020d */
[----:B------:R-:W-:Y:S04]  /*3530*/  BSSY B1, `(.L_x_95) ;  /* 0x0000006000017945 */ /* 0x000fe80003800000 */
[----:B------:R0:W-:Y:S01]  /*3540*/  @!P3 STG.E.U8 desc[UR36][R6.64+0x31], R51 ;  /* 0x000031330600b986 */ /* 0x0001e2000c101124 */
[----:B------:R-:W-:Y:S05]  /*3550*/  @P5 BRA `(.L_x_96) ;  /* 0x00000000000c5947 */ /* 0x000fea0003800000 */
[----:B------:R-:W5:Y:S02]  /*3560*/  LDG.E.U8 R100, desc[UR36][R2.64+0x38] ;  /* 0x0000382402647981 */ /* 0x000f64000c1e1100 */
[----:B-----5:R-:W-:-:S05]  /*3570*/  PRMT R10, R100, 0x8880, RZ ;  /* 0x00008880640a7816 */ /* 0x020fca00000000ff */
[----:B------:R-:W-:-:S07]  /*3580*/  IMAD R13, R10, R91, RZ ;  /* 0x0000005b0a0d7224 */ /* 0x000fce00078e02ff */
.L_x_96:
[----:B------:R-:W-:Y:S05]  /*3590*/  BSYNC B1 ;  /* 0x0000000000017941 */ /* 0x000fea0003800000 */
.L_x_95:
[----:B---3--:R-:W-:Y:S01]  /*35a0*/  @!P5 IMAD R11, R52, R90, R13 ;  /* 0x0000005a340bd224 */ /* 0x008fe200078e020d */
[----:B------:R-:W-:Y:S04]  /*35b0*/  BSSY B1, `(.L_x_97) ;  /* 0x0000006000017945 */ /* 0x000fe80003800000 */
[----:B------:R3:W-:Y:S01]  /*35c0*/  @!P5 STG.E.U8 desc[UR36][R4.64+0x38], R11 ;  /* 0x0000380b0400d986 */ /* 0x0007e2000c101124 */
[----:B------:R-:W-:Y:S05]  /*35d0*/  @P2 BRA `(.L_x_98) ;  /* 0x00000000000c2947 */ /* 0x000fea0003800000 */
[----:B------:R-:W5:Y:S02]  /*35e0*/  LDG.E.U8 R100, desc[UR36][R2.64+0x39] ;  /* 0x0000392402647981 */ /* 0x000f64000c1e1100 */
[----:B-----5:R-:W-:-:S05]  /*35f0*/  PRMT R10, R100, 0x8880, RZ ;  /* 0x00008880640a7816 */ /* 0x020fca00000000ff */
[----:B------:R-:W-:-:S07]  /*3600*/  IMAD R13, R10, R91, RZ ;  /* 0x0000005b0a0d7224 */ /* 0x000fce00078e02ff */
.L_x_98:
[----:B------:R-:W-:Y:S05]  /*3610*/  BSYNC B1 ;  /* 0x0000000000017941 */ /* 0x000fea0003800000 */
.L_x_97:
        /* <DEDUP_REMOVED lines=11> */
.L_x_100:
[----:B------:R-:W-:Y:S05]  /*36d0*/  BSYNC B1 ;  /* 0x0000000000017941 */ /* 0x000fea0003800000 */
.L_x_99:
[----:B---3--:R-:W-:Y:S01]  /*36e0*/  @!P4 IMAD R11, R54, R90, R13 ;  /* 0x0000005a360bc224 */ /* 0x008fe200078e020d */
[----:B------:R-:W-:Y:S04]  /*36f0*/  BSSY B1, `(.L_x_101) ;  /* 0x0000006000017945 */ /* 0x000fe80003800000 */
[----:B------:R3:W-:Y:S01]  /*3700*/  @!P4 STG.E.U8 desc[UR36][R6.64+0x38], R11 ;  /* 0x0000380b0600c986 */ /* 0x0007e2000c101124 */
[----:B------:R-:W-:Y:S05]  /*3710*/  @P3 BRA `(.L_x_102) ;  /* 0x00000000000c3947 */ /* 0x000fea0003800000 */
[----:B------:R-:W5:Y:S02]  /*3720*/  LDG.E.U8 R100, desc[UR36][R8.64+0x39] ;  /* 0x0000392408647981 */ /* 0x000f64000c1e1100 */
[----:B-----5:R-:W-:-:S05]  /*3730*/  PRMT R10, R100, 0x8880, RZ ;  /* 0x00008880640a7816 */ /* 0x020fca00000000ff */
[----:B------:R-:W-:-:S07]  /*3740*/  IMAD R13, R10, R91, RZ ;  /* 0x0000005b0a0d7224 */ /* 0x000fce00078e02ff */
.L_x_102:
[----:B------:R-:W-:Y:S05]  /*3750*/  BSYNC B1 ;  /* 0x0000000000017941 */ /* 0x000fea0003800000 */
.L_x_101:
[----:B------:R-:W-:Y:S01]  /*3760*/  @!P3 IMAD R55, R55, R90, R13 ;  /* 0x0000005a3737b224 */ /* 0x000fe200078e020d */
[----:B------:R-:W-:Y:S04]  /*3770*/  BSSY B1, `(.L_x_103) ;  /* 0x0000006000017945 */ /* 0x000fe80003800000 */
[----:B------:R0:W-:Y:S01]  /*3780*/  @!P3 STG.E.U8 desc[UR36][R6.64+0x39], R55 ;  /* 0x000039370600b986 */ /* 0x0001e2000c101124 */
[----:B------:R-:W-:Y:S05]  /*3790*/  @P5 BRA `(.L_x_104) ;  /* 0x00000000000c5947 */ /* 0x000fea0003800000 */
[----:B------:R-:W5:Y:S02]  /*37a0*/  LDG.E.U8 R100, desc[UR36][R2.64+0x40] ;  /* 0x0000402402647981 */ /* 0x000f64000c1e1100 */
[----:B-----5:R-:W-:-:S05]  /*37b0*/  PRMT R10, R100, 0x8880, RZ ;  /* 0x00008880640a7816 */ /* 0x020fca00000000ff */
[----:B------:R-:W-:-:S07]  /*37c0*/  IMAD R13, R10, R91, RZ ;  /* 0x0000005b0a0d7224 */ /* 0x000fce00078e02ff */
.L_x_104:
[----:B------:R-:W-:Y:S05]  /*37d0*/  BSYNC B1 ;  /* 0x0000000000017941 */ /* 0x000fea0003800000 */
.L_x_103:
[----:B---3--:R-:W-:Y:S01]  /*37e0*/  @!P5 IMAD R11, R56, R90, R13 ;  /* 0x0000005a380bd224 */ /* 0x008fe200078e020d */
[----:B------:R-:W-:Y:S04]  /*37f0*/  BSSY B1, `(.L_x_105) ;  /* 0x0000006000017945 */ /* 0x000fe80003800000 */
[----:B------:R3:W-:Y:S01]  /*3800*/  @!P5 STG.E.U8 desc[UR36][R4.64+0x40], R11 ;  /* 0x0000400b0400d986 */ /* 0x0007e2000c101124 */
[----:B------:R-:W-:Y:S05]  /*3810*/  @P2 BRA `(.L_x_106) ;  /* 0x00000000000c2947 */ /* 0x000fea0003800000 */
[----:B------:R-:W5:Y:S02]  /*3820*/  LDG.E.U8 R100, desc[UR36][R2.64+0x41] ;  /* 0x0000412402647981 */ /* 0x000f64000c1e1100 */
[----:B-----5:R-:W-:-:S05]  /*3830*/  PRMT R10, R100, 0x8880, RZ ;  /* 0x00008880640a7816 */ /* 0x020fca00000000ff */
[----:B------:R-:W-:-:S07]  /*3840*/  IMAD R13, R10, R91, RZ ;  /* 0x0000005b0a0d7224 */ /* 0x000fce00078e02ff */
.L_x_106:
[----:B------:R-:W-:Y:S05]  /*3850*/  BSYNC B1 ;  /* 0x0000000000017941 */ /* 0x000fea0003800000 */
.L_x_105:
        /* <DEDUP_REMOVED lines=11> */
.L_x_108:
[----:B------:R-:W-:Y:S05]  /*3910*/  BSYNC B1 ;  /* 0x0000000000017941 */ /* 0x000fea0003800000 */
.L_x_107:
[----:B---3--:R-:W-:Y:S01]  /*3920*/  @!P4 IMAD R11, R58, R90, R13 ;  /* 0x0000005a3a0bc224 */ /* 0x008fe200078e020d */
[----:B------:R-:W-:Y:S04]  /*3930*/  BSSY B1, `(.L_x_109) ;  /* 0x0000006000017945 */ /* 0x000fe80003800000 */
[----:B------:R3:W-:Y:S01]  /*3940*/  @!P4 STG.E.U8 desc[UR36][R6.64+0x40], R11 ;  /* 0x0000400b0600c986 */ /* 0x0007e2000c101124 */
[----:B------:R-:W-:Y:S05]  /*3950*/  @P3 BRA `(.L_x_110) ;  /* 0x00000000000c3947 */ /* 0x000fea0003800000 */
[----:B------:R-:W5:Y:S02]  /*3960*/  LDG.E.U8 R100, desc[UR36][R8.64+0x41] ;  /* 0x0000412408647981 */ /* 0x000f64000c1e1100 */
[----:B-----5:R-:W-:-:S05]  /*3970*/  PRMT R10, R100, 0x8880, RZ ;  /* 0x00008880640a7816 */ /* 0x020fca00000000ff */
[----:B------:R-:W-:-:S07]  /*3980*/  IMAD R13, R10, R91, RZ ;  /* 0x0000005b0a0d7224 */ /* 0x000fce00078e02ff */
.L_x_110:
[----:B------:R-:W-:Y:S05]  /*3990*/  BSYNC B1 ;  /* 0x0000000000017941 */ /* 0x000fea0003800000 */
.L_x_109:
[----:B------:R-:W-:Y:S01]  /*39a0*/  @!P3 IMAD R59, R59, R90, R13 ;  /* 0x0000005a3b3bb224 */ /* 0x000fe200078e020d */
[----:B------:R-:W-:Y:S04]  /*39b0*/  BSSY B1, `(.L_x_111) ;  /* 0x0000006000017945 */ /* 0x000fe80003800000 */
[----:B------:R0:W-:Y:S01]  /*39c0*/  @!P3 STG.E.U8 desc[UR36][R6.64+0x41], R59 ;  /* 0x0000413b0600b986 */ /* 0x0001e2000c101124 */
[----:B------:R-:W-:Y:S05]  /*39d0*/  @P5 BRA `(.L_x_112) ;  /* 0x00000000000c5947 */ /* 0x000fea0003800000 */
[----:B------:R-:W5:Y:S02]  /*39e0*/  LDG.E.U8 R100, desc[UR36][R2.64+0x48] ;  /* 0x0000482402647981 */ /* 0x000f64000c1e1100 */
[----:B-----5:R-:W-:-:S05]  /*39f0*/  PRMT R10, R100, 0x8880, RZ ;  /* 0x00008880640a7816 */ /* 0x020fca00000000ff */
[----:B------:R-:W-:-:S07]  /*3a00*/  IMAD R13, R10, R91, RZ ;  /* 0x0000005b0a0d7224 */ /* 0x000fce00078e02ff */
.L_x_112:
[----:B------:R-:W-:Y:S05]  /*3a10*/  BSYNC B1 ;  /* 0x0000000000017941 */ /* 0x000fea0003800000 */
.L_x_111:
[----:B---3--:R-:W-:Y:S01]  /*3a20*/  @!P5 IMAD R11, R60, R90, R13 ;  /* 0x0000005a3c0bd224 */ /* 0x008fe200078e020d */
[----:B------:R-:W-:Y:S04]  /*3a30*/  BSSY B1, `(.L_x_113) ;  /* 0x0000006000017945 */ /* 0x000fe80003800000 */
[----:B------:R3:W-:Y:S01]  /*3a40*/  @!P5 STG.E.U8 desc[UR36][R4.64+0x48], R11 ;  /* 0x0000480b0400d986 */ /* 0x0007e2000c101124 */
[----:B------:R-:W-:Y:S05]  /*3a50*/  @P2 BRA `(.L_x_114) ;  /* 0x00000000000c2947 */ /* 0x000fea0003800000 */
[----:B------:R-:W5:Y:S02]  /*3a60*/  LDG.E.U8 R100, desc[UR36][R2.64+0x49] ;  /* 0x0000492402647981 */ /* 0x000f64000c1e1100 */
[----:B-----5:R-:W-:-:S05]  /*3a70*/  PRMT R10, R100, 0x8880, RZ ;  /* 0x00008880640a7816 */ /* 0x020fca00000000ff */
[----:B------:R-:W-:-:S07]  /*3a80*/  IMAD R13, R10, R91, RZ ;  /* 0x0000005b0a0d7224 */ /* 0x000fce00078e02ff */
.L_x_114:
[----:B------:R-:W-:Y:S05]  /*3a90*/  BSYNC B1 ;  /* 0x0000000000017941 */ /* 0x000fea0003800000 */
.L_x_113:
        /* <DEDUP_REMOVED lines=11> */
.L_x_116:
[----:B------:R-:W-:Y:S05]  /*3b50*/  BSYNC B1 ;  /* 0x0000000000017941 */ /* 0x000fea0003800000 */
.L_x_115:
[----:B---3--:R-:W-:Y:S01]  /*3b60*/  @!P4 IMAD R11, R62, R90, R13 ;  /* 0x0000005a3e0bc224 */ /* 0x008fe200078e020d */
[----:B------:R-:W-:Y:S04]  /*3b70*/  BSSY B1, `(.L_x_117) ;  /* 0x0000006000017945 */ /* 0x000fe80003800000 */
[----:B------:R3:W-:Y:S01]  /*3b80*/  @!P4 STG.E.U8 desc[UR36][R6.64+0x48], R11 ;  /* 0x0000480b0600c986 */ /* 0x0007e2000c101124 */
[----:B------:R-:W-:Y:S05]  /*3b90*/  @P3 BRA `(.L_x_118) ;  /* 0x00000000000c3947 */ /* 0x000fea0003800000 */
[----:B------:R-:W5:Y:S02]  /*3ba0*/  LDG.E.U8 R100, desc[UR36][R8.64+0x49] ;  /* 0x0000492408647981 */ /* 0x000f64000c1e1100 */
[----:B-----5:R-:W-:-:S05]  /*3bb0*/  PRMT R10, R100, 0x8880, RZ ;  /* 0x00008880640a7816 */ /* 0x020fca00000000ff */
[----:B------:R-:W-:-:S07]  /*3bc0*/  IMAD R13, R10, R91, RZ ;  /* 0x0000005b0a0d7224 */ /* 0x000fce00078e02ff */
.L_x_118:
[----:B------:R-:W-:Y:S05]  /*3bd0*/  BSYNC B1 ;  /* 0x0000000000017941 */ /* 0x000fea0003800000 */
.L_x_117:
[----:B------:R-:W-:Y:S01]  /*3be0*/  @!P3 IMAD R63, R63, R90, R13 ;  /* 0x0000005a3f3fb224 */ /* 0x000fe200078e020d */
[----:B------:R-:W-:Y:S04]  /*3bf0*/  BSSY B1, `(.L_x_119) ;  /* 0x0000006000017945 */ /* 0x000fe80003800000 */
[----:B------:R0:W-:Y:S01]  /*3c00*/  @!P3 STG.E.U8 desc[UR36][R6.64+0x49], R63 ;  /* 0x0000493f0600b986 */ /* 0x0001e2000c101124 */
[----:B------:R-:W-:Y:S05]  /*3c10*/  @P5 BRA `(.L_x_120) ;  /* 0x00000000000c5947 */ /* 0x000fea0003800000 */
[----:B------:R-:W5:Y:S02]  /*3c20*/  LDG.E.U8 R100, desc[UR36][R2.64+0x50] ;  /* 0x0000502402647981 */ /* 0x000f64000c1e1100 */
[----:B-----5:R-:W-:-:S05]  /*3c30*/  PRMT R10, R100, 0x8880, RZ ;  /* 0x00008880640a7816 */ /* 0x020fca00000000ff */
[----:B------:R-:W-:-:S07]  /*3c40*/  IMAD R13, R10, R91, RZ ;  /* 0x0000005b0a0d7224 */ /* 0x000fce00078e02ff */
.L_x_120:
[----:B------:R-:W-:Y:S05]  /*3c50*/  BSYNC B1 ;  /* 0x0000000000017941 */ /* 0x000fea0003800000 */
.L_x_119:
[----:B---3--:R-:W-:Y:S01]  /*3c60*/  @!P5 IMAD R11, R64, R90, R13 ;  /* 0x0000005a400bd224 */ /* 0x008fe200078e020d */
[----:B------:R-:W-:Y:S04]  /*3c70*/  BSSY B1, `(.L_x_121) ;  /* 0x0000006000017945 */ /* 0x000fe80003800000 */
[----:B------:R3:W-:Y:S01]  /*3c80*/  @!P5 STG.E.U8 desc[UR36][R4.64+0x50], R11 ;  /* 0x0000500b0400d986 */ /* 0x0007e2000c101124 */
[----:B------:R-:W-:Y:S05]  /*3c90*/  @P2 BRA `(.L_x_122) ;  /* 0x00000000000c2947 */ /* 0x000fea0003800000 */
[----:B------:R-:W5:Y:S02]  /*3ca0*/  LDG.E.U8 R100, desc[UR36][R2.64+0x51] ;  /* 0x0000512402647981 */ /* 0x000f64000c1e1100 */
[----:B-----5:R-:W-:-:S05]  /*3cb0*/  PRMT R10, R100, 0x8880, RZ ;  /* 0x00008880640a7816 */ /* 0x020fca00000000ff */
[----:B------:R-:W-:-:S07]  /*3cc0*/  IMAD R13, R10, R91, RZ ;  /* 0x0000005b0a0d7224 */ /* 0x000fce00078e02ff */
.L_x_122:
[----:B------:R-:W-:Y:S05]  /*3cd0*/  BSYNC B1 ;  /* 0x0000000000017941 */ /* 0x000fea0003800000 */
.L_x_121:
        /* <DEDUP_REMOVED lines=11> */
.L_x_124:
[----:B------:R-:W-:Y:S05]  /*3d90*/  BSYNC B1 ;  /* 0x0000000000017941 */ /* 0x000fea0003800000 */
.L_x_123:
[----:B---3--:R-:W-:Y:S01]  /*3da0*/  @!P4 IMAD R11, R66, R90, R13 ;  /* 0x0000005a420bc224 */ /* 0x008fe200078e020d */
[----:B------:R-:W-:Y:S04]  /*3db0*/  BSSY B1, `(.L_x_125) ;  /* 0x0000006000017945 */ /* 0x000fe80003800000 */
[----:B------:R3:W-:Y:S01]  /*3dc0*/  @!P4 STG.E.U8 desc[UR36][R6.64+0x50], R11 ;  /* 0x0000500b0600c986 */ /* 0x0007e2000c101124 */
[----:B------:R-:W-:Y:S05]  /*3dd0*/  @P3 BRA `(.L_x_126) ;  /* 0x00000000000c3947 */ /* 0x000fea0003800000 */
[----:B------:R-:W5:Y:S02]  /*3de0*/  LDG.E.U8 R100, desc[UR36][R8.64+0x51] ;  /* 0x0000512408647981 */ /* 0x000f64000c1e1100 */
[----:B-----5:R-:W-:-:S05]  /*3df0*/  PRMT R10, R100, 0x8880, RZ ;  /* 0x00008880640a7816 */ /* 0x020fca00000000ff */
[----:B------:R-:W-:-:S07]  /*3e00*/  IMAD R13, R10, R91, RZ ;  /* 0x0000005b0a0d7224 */ /* 0x000fce00078e02ff */
.L_x_126:
[----:B------:R-:W-:Y:S05]  /*3e10*/  BSYNC B1 ;  /* 0x0000000000017941 */ /* 0x000fea0003800000 */
.L_x_125:
[----:B------:R-:W-:Y:S01]  /*3e20*/  @!P3 IMAD R67, R67, R90, R13 ;  /* 0x0000005a4343b224 */ /* 0x000fe200078e020d */
[----:B------:R-:W-:Y:S04]  /*3e30*/  BSSY B1, `(.L_x_127) ;  /* 0x0000006000017945 */ /* 0x000fe80003800000 */
[----:B------:R0:W-:Y:S01]  /*3e40*/  @!P3 STG.E.U8 desc[UR36][R6.64+0x51], R67 ;  /* 0x000051430600b986 */ /* 0x0001e2000c101124 */
[----:B------:R-:W-:Y:S05]  /*3e50*/  @P5 BRA `(.L_x_128) ;  /* 0x00000000000c5947 */ /* 0x000fea0003800000 */
[----:B------:R-:W5:Y:S02]  /*3e60*/  LDG.E.U8 R100, desc[UR36][R2.64+0x58] ;  /* 0x0000582402647981 */ /* 0x000f64000c1e1100 */
[----:B-----5:R-:W-:-:S05]  /*3e70*/  PRMT R10, R100, 0x8880, RZ ;  /* 0x00008880640a7816 */ /* 0x020fca00000000ff */
[----:B------:R-:W-:-:S07]  /*3e80*/  IMAD R13, R10, R91, RZ ;  /* 0x0000005b0a0d7224 */ /* 0x000fce00078e02ff */
.L_x_128:
[----:B------:R-:W-:Y:S05]  /*3e90*/  BSYNC B1 ;  /* 0x0000000000017941 */ /* 0x000fea0003800000 */
.L_x_127:
[----:B---3--:R-:W-:Y:S01]  /*3ea0*/  @!P5 IMAD R11, R68, R90, R13 ;  /* 0x0000005a440bd224 */ /* 0x008fe200078e020d */
[----:B------:R-:W-:Y:S04]  /*3eb0*/  BSSY B1, `(.L_x_129) ;  /* 0x0000006000017945 */ /* 0x000fe80003800000 */
[----:B------:R3:W-:Y:S01]  /*3ec0*/  @!P5 STG.E.U8 desc[UR36][R4.64+0x58], R11 ;  /* 0x0000580b0400d986 */ /* 0x0007e2000c101124 */
[----:B------:R-:W-:Y:S05]  /*3ed0*/  @P2 BRA `(.L_x_130) ;  /* 0x00000000000c2947 */ /* 0x000fea0003800000 */
[----:B------:R-:W5:Y:S02]  /*3ee0*/  LDG.E.U8 R100, desc[UR36][R2.64+0x59] ;  /* 0x0000592402647981 */ /* 0x000f64000c1e1100 */
[----:B-----5:R-:W-:-:S05]  /*3ef0*/  PRMT R10, R100, 0x8880, RZ ;  /* 0x00008880640a7816 */ /* 0x020fca00000000ff */
[----:B------:R-:W-:-:S07]  /*3f00*/  IMAD R13, R10, R91, RZ ;  /* 0x0000005b0a0d7224 */ /* 0x000fce00078e02ff */
.L_x_130:
[----:B------:R-:W-:Y:S05]  /*3f10*/  BSYNC B1 ;  /* 0x0000000000017941 */ /* 0x000fea0003800000 */
.L_x_129:
        /* <DEDUP_REMOVED lines=11> */
.L_x_132:
[----:B------:R-:W-:Y:S05]  /*3fd0*/  BSYNC B1 ;  /* 0x0000000000017941 */ /* 0x000fea0003800000 */
.L_x_131:
[----:B---3--:R-:W-:Y:S01]  /*3fe0*/  @!P4 IMAD R11, R70, R90, R13 ;  /* 0x0000005a460bc224 */ /* 0x008fe200078e020d */
[----:B------:R-:W-:Y:S04]  /*3ff0*/  BSSY B1, `(.L_x_133) ;  /* 0x0000006000017945 */ /* 0x000fe80003800000 */
[----:B------:R3:W-:Y:S01]  /*4000*/  @!P4 STG.E.U8 desc[UR36][R6.64+0x58], R11 ;  /* 0x0000580b0600c986 */ /* 0x0007e2000c101124 */
[----:B------:R-:W-:Y:S05]  /*4010*/  @P3 BRA `(.L_x_134) ;  /* 0x00000000000c3947 */ /* 0x000fea0003800000 */
[----:B------:R-:W5:Y:S02]  /*4020*/  LDG.E.U8 R100, desc[UR36][R8.64+0x59] ;  /* 0x0000592408647981 */ /* 0x000f64000c1e1100 */
[----:B-----5:R-:W-:-:S05]  /*4030*/  PRMT R10, R100, 0x8880, RZ ;  /* 0x00008880640a7816 */ /* 0x020fca00000000ff */
[----:B------:R-:W-:-:S07]  /*4040*/  IMAD R13, R10, R91, RZ ;  /* 0x0000005b0a0d7224 */ /* 0x000fce00078e02ff */
.L_x_134:
[----:B------:R-:W-:Y:S05]  /*4050*/  BSYNC B1 ;  /* 0x0000000000017941 */ /* 0x000fea0003800000 */
.L_x_133:
[----:B------:R-:W-:Y:S01]  /*4060*/  @!P3 IMAD R71, R71, R90, R13 ;  /* 0x0000005a4747b224 */ /* 0x000fe200078e020d */
[----:B------:R-:W-:Y:S04]  /*4070*/  BSSY B1, `(.L_x_135) ;  /* 0x0000006000017945 */ /* 0x000fe80003800000 */
[----:B------:R0:W-:Y:S01]  /*4080*/  @!P3 STG.E.U8 desc[UR36][R6.64+0x59], R71 ;  /* 0x000059470600b986 */ /* 0x0001e2000c101124 */
[----:B------:R-:W-:Y:S05]  /*4090*/  @P5 BRA `(.L_x_136) ;  /* 0x00000000000c5947 */ /* 0x000fea0003800000 */
[----:B------:R-:W5:Y:S02]  /*40a0*/  LDG.E.U8 R100, desc[UR36][R2.64+0x60] ;  /* 0x0000602402647981 */ /* 0x000f64000c1e1100 */
[----:B-----5:R-:W-:-:S05]  /*40b0*/  PRMT R10, R100, 0x8880, RZ ;  /* 0x00008880640a7816 */ /* 0x020fca00000000ff */
[----:B------:R-:W-:-:S07]  /*40c0*/  IMAD R13, R10, R91, RZ ;  /* 0x0000005b0a0d7224 */ /* 0x000fce00078e02ff */
.L_x_136:
[----:B------:R-:W-:Y:S05]  /*40d0*/  BSYNC B1 ;  /* 0x0000000000017941 */ /* 0x000fea0003800000 */
.L_x_135:
[----:B---3--:R-:W-:Y:S01]  /*40e0*/  @!P5 IMAD R11, R72, R90, R13 ;  /* 0x0000005a480bd224 */ /* 0x008fe200078e020d */
[----:B------:R-:W-:Y:S04]  /*40f0*/  BSSY B1, `(.L_x_137) ;  /* 0x0000006000017945 */ /* 0x000fe80003800000 */
[----:B------:R3:W-:Y:S01]  /*4100*/  @!P5 STG.E.U8 desc[UR36][R4.64+0x60], R11 ;  /* 0x0000600b0400d986 */ /* 0x0007e2000c101124 */
[----:B------:R-:W-:Y:S05]  /*4110*/  @P2 BRA `(.L_x_138) ;  /* 0x00000000000c2947 */ /* 0x000fea0003800000 */
[----:B------:R-:W5:Y:S02]  /*4120*/  LDG.E.U8 R100, desc[UR36][R2.64+0x61] ;  /* 0x0000612402647981 */ /* 0x000f64000c1e1100 */
[----:B-----5:R-:W-:-:S05]  /*4130*/  PRMT R10, R100, 0x8880, RZ ;  /* 0x00008880640a7816 */ /* 0x020fca00000000ff */
[----:B------:R-:W-:-:S07]  /*4140*/  IMAD R13, R10, R91, RZ ;  /* 0x0000005b0a0d7224 */ /* 0x000fce00078e02ff */
.L_x_138:
[----:B------:R-:W-:Y:S05]  /*4150*/  BSYNC B1 ;  /* 0x0000000000017941 */ /* 0x000fea0003800000 */
.L_x_137:
        /* <DEDUP_REMOVED lines=11> */
.L_x_140:
[----:B------:R-:W-:Y:S05]  /*4210*/  BSYNC B1 ;  /* 0x0000000000017941 */ /* 0x000fea0003800000 */
.L_x_139:
[----:B---3--:R-:W-:Y:S01]  /*4220*/  @!P4 IMAD R11, R74, R90, R13 ;  /* 0x0000005a4a0bc224 */ /* 0x008fe200078e020d */
[----:B------:R-:W-:Y:S04]  /*4230*/  BSSY B1, `(.L_x_141) ;  /* 0x0000006000017945 */ /* 0x000fe80003800000 */
[----:B------:R3:W-:Y:S01]  /*4240*/  @!P4 STG.E.U8 desc[UR36][R6.64+0x60], R11 ;  /* 0x0000600b0600c986 */ /* 0x0007e2000c101124 */
[----:B------:R-:W-:Y:S05]  /*4250*/  @P3 BRA `(.L_x_142) ;  /* 0x00000000000c3947 */ /* 0x000fea0003800000 */
[----:B------:R-:W5:Y:S02]  /*4260*/  LDG.E.U8 R100, desc[UR36][R8.64+0x61] ;  /* 0x0000612408647981 */ /* 0x000f64000c1e1100 */
[----:B-----5:R-:W-:-:S05]  /*4270*/  PRMT R10, R100, 0x8880, RZ ;  /* 0x00008880640a7816 */ /* 0x020fca00000000ff */
[----:B------:R-:W-:-:S07]  /*4280*/  IMAD R13, R10, R91, RZ ;  /* 0x0000005b0a0d7224 */ /* 0x000fce00078e02ff */
.L_x_142:
[----:B------:R-:W-:Y:S05]  /*4290*/  BSYNC B1 ;  /* 0x0000000000017941 */ /* 0x000fea0003800000 */
.L_x_141:
[----:B------:R-:W-:Y:S01]  /*42a0*/  @!P3 IMAD R75, R75, R90, R13 ;  /* 0x0000005a4b4bb224 */ /* 0x000fe200078e020d */
[----:B------:R-:W-:Y:S04]  /*42b0*/  BSSY B1, `(.L_x_143) ;  /* 0x0000006000017945 */ /* 0x000fe80003800000 */
[----:B------:R0:W-:Y:S01]  /*42c0*/  @!P3 STG.E.U8 desc[UR36][R6.64+0x61], R75 ;  /* 0x0000614b0600b986 */ /* 0x0001e2000c101124 */
[----:B------:R-:W-:Y:S05]  /*42d0*/  @P5 BRA `(.L_x_144) ;  /* 0x00000000000c5947 */ /* 0x000fea0003800000 */
[----:B------:R-:W5:Y:S02]  /*42e0*/  LDG.E.U8 R100, desc[UR36][R2.64+0x68] ;  /* 0x0000682402647981 */ /* 0x000f64000c1e1100 */
[----:B-----5:R-:W-:-:S05]  /*42f0*/  PRMT R10, R100, 0x8880, RZ ;  /* 0x00008880640a7816 */ /* 0x020fca00000000ff */
[----:B------:R-:W-:-:S07]  /*4300*/  IMAD R13, R10, R91, RZ ;  /* 0x0000005b0a0d7224 */ /* 0x000fce00078e02ff */
.L_x_144:
[----:B------:R-:W-:Y:S05]  /*4310*/  BSYNC B1 ;  /* 0x0000000000017941 */ /* 0x000fea0003800000 */
.L_x_143:
[----:B---3--:R-:W-:Y:S01]  /*4320*/  @!P5 IMAD R11, R76, R90, R13 ;  /* 0x0000005a4c0bd224 */ /* 0x008fe200078e020d */
[----:B------:R-:W-:Y:S04]  /*4330*/  BSSY B1, `(.L_x_145) ;  /* 0x0000006000017945 */ /* 0x000fe80003800000 */
[----:B------:R3:W-:Y:S01]  /*4340*/  @!P5 STG.E.U8 desc[UR36][R4.64+0x68], R11 ;  /* 0x0000680b0400d986 */ /* 0x0007e2000c101124 */
[----:B------:R-:W-:Y:S05]  /*4350*/  @P2 BRA `(.L_x_146) ;  /* 0x00000000000c2947 */ /* 0x000fea0003800000 */
[----:B------:R-:W5:Y:S02]  /*4360*/  LDG.E.U8 R100, desc[UR36][R2.64+0x69] ;  /* 0x0000692402647981 */ /* 0x000f64000c1e1100 */
[----:B-----5:R-:W-:-:S05]  /*4370*/  PRMT R10, R100, 0x8880, RZ ;  /* 0x00008880640a7816 */ /* 0x020fca00000000ff */
[----:B------:R-:W-:-:S07]  /*4380*/  IMAD R13, R10, R91, RZ ;  /* 0x0000005b0a0d7224 */ /* 0x000fce00078e02ff */
.L_x_146:
[----:B------:R-:W-:Y:S05]  /*4390*/  BSYNC B1 ;  /* 0x0000000000017941 */ /* 0x000fea0003800000 */
.L_x_145:
        /* <DEDUP_REMOVED lines=11> */
.L_x_148:
[----:B------:R-:W-:Y:S05]  /*4450*/  BSYNC B1 ;  /* 0x0000000000017941 */ /* 0x000fea0003800000 */
.L_x_147:
[----:B---3--:R-:W-:Y:S01]  /*4460*/  @!P4 IMAD R11, R78, R90, R13 ;  /* 0x0000005a4e0bc224 */ /* 0x008fe200078e020d */
[----:B------:R-:W-:Y:S04]  /*4470*/  BSSY B1, `(.L_x_149) ;  /* 0x0000006000017945 */ /* 0x000fe80003800000 */
[----:B------:R3:W-:Y:S01]  /*4480*/  @!P4 STG.E.U8 desc[UR36][R6.64+0x68], R11 ;  /* 0x0000680b0600c986 */ /* 0x0007e2000c101124 */
[----:B------:R-:W-:Y:S05]  /*4490*/  @P3 BRA `(.L_x_150) ;  /* 0x00000000000c3947 */ /* 0x000fea0003800000 */
[----:B------:R-:W5:Y:S02]  /*44a0*/  LDG.E.U8 R100, desc[UR36][R8.64+0x69] ;  /* 0x0000692408647981 */ /* 0x000f64000c1e1100 */
[----:B-----5:R-:W-:-:S05]  /*44b0*/  PRMT R10, R100, 0x8880, RZ ;  /* 0x00008880640a7816 */ /* 0x020fca00000000ff */
[----:B------:R-:W-:-:S07]  /*44c0*/  IMAD R13, R10, R91, RZ ;  /* 0x0000005b0a0d7224 */ /* 0x000fce00078e02ff */
.L_x_150:
[----:B------:R-:W-:Y:S05]  /*44d0*/  BSYNC B1 ;  /* 0x0000000000017941 */ /* 0x000fea0003800000 */
.L_x_149:
[----:B------:R-:W-:Y:S01]  /*44e0*/  @!P3 IMAD R79, R79, R90, R13 ;  /* 0x0000005a4f4fb224 */ /* 0x000fe200078e020d */
[----:B------:R-:W-:Y:S04]  /*44f0*/  BSSY B1, `(.L_x_151) ;  /* 0x0000006000017945 */ /* 0x000fe80003800000 */
[----:B------:R0:W-:Y:S01]  /*4500*/  @!P3 STG.E.U8 desc[UR36][R6.64+0x69], R79 ;  /* 0x0000694f0600b986 */ /* 0x0001e2000c101124 */
[----:B------:R-:W-:Y:S05]  /*4510*/  @P5 BRA `(.L_x_152) ;  /* 0x00000000000c5947 */ /* 0x000fea0003800000 */
[----:B------:R-:W5:Y:S02]  /*4520*/  LDG.E.U8 R100, desc[UR36][R2.64+0x70] ;  /* 0x0000702402647981 */ /* 0x000f64000c1e1100 */
[----:B-----5:R-:W-:-:S05]  /*4530*/  PRMT R10, R100, 0x8880, RZ ;  /* 0x00008880640a7816 */ /* 0x020fca00000000ff */
[----:B------:R-:W-:-:S07]  /*4540*/  IMAD R13, R10, R91, RZ ;  /* 0x0000005b0a0d7224 */ /* 0x000fce00078e02ff */
.L_x_152:
[----:B------:R-:W-:Y:S05]  /*4550*/  BSYNC B1 ;  /* 0x0000000000017941 */ /* 0x000fea0003800000 */
.L_x_151:
[----:B---3--:R-:W-:Y:S01]  /*4560*/  @!P5 IMAD R11, R80, R90, R13 ;  /* 0x0000005a500bd224 */ /* 0x008fe200078e020d */
[----:B------:R-:W-:Y:S04]  /*4570*/  BSSY B1, `(.L_x_153) ;  /* 0x0000006000017945 */ /* 0x000fe80003800000 */
[----:B------:R3:W-:Y:S01]  /*4580*/  @!P5 STG.E.U8 desc[UR36][R4.64+0x70], R11 ;  /* 0x0000700b0400d986 */ /* 0x0007e2000c101124 */
[----:B------:R-:W-:Y:S05]  /*4590*/  @P2 BRA `(.L_x_154) ;  /* 0x00000000000c2947 */ /* 0x000fea0003800000 */
[----:B------:R-:W5:Y:S02]  /*45a0*/  LDG.E.U8 R100, desc[UR36][R2.64+0x71] ;  /* 0x0000712402647981 */ /* 0x000f64000c1e1100 */
[----:B-----5:R-:W-:-:S05]  /*45b0*/  PRMT R10, R100, 0x8880, RZ ;  /* 0x00008880640a7816 */ /* 0x020fca00000000ff */
[----:B------:R-:W-:-:S07]  /*45c0*/  IMAD R13, R10, R91, RZ ;  /* 0x0000005b0a0d7224 */ /* 0x000fce00078e02ff */
.L_x_154:
[----:B------:R-:W-:Y:S05]  /*45d0*/  BSYNC B1 ;  /* 0x0000000000017941 */ /* 0x000fea0003800000 */
.L_x_153:
[C---:B------:R-:W-:Y:S01]  /*45e0*/  ISETP.LT.OR P4, PT, R0.reuse, 0x71, !P0 ;  /* 0x000000710000780c */ /* 0x040fe20004781670 */
[----:B------:R-:W-:Y:S01]  /*45f0*/  @!P2 IMAD R81, R81, R90, R13 ;  /* 0x0000005a5151a224 */ /* 0x000fe200078e020d */
[----:B------:R-:W-:Y:S01]  /*4600*/  BSSY B1, `(.L_x_155) ;  /* 0x000000a000017945 */ /* 0x000fe20003800000 */
[C---:B------:R-:W-:Y:S02]  /*4610*/  ISETP.LT.OR P3, PT, R0.reuse, 0x72, !P0 ;  /* 0x000000720000780c */ /* 0x040fe40004761670 */
[C---:B------:R-:W-:Y:S01]  /*4620*/  ISETP.LT.OR P5, PT, R0.reuse, 0x79, !P0 ;  /* 0x000000790000780c */ /* 0x040fe200047a1670 */
[----:B------:R0:W-:Y:S01]  /*4630*/  @!P2 STG.E.U8 desc[UR36][R4.64+0x71], R81 ;  /* 0x000071510400a986 */ /* 0x0001e2000c101124 */
[C---:B------:R-:W-:Y:S02]  /*4640*/  ISETP.LT.OR P2, PT, R0.reuse, 0x79, !P1 ;  /* 0x000000790000780c */ /* 0x040fe40004f41670 */
[----:B------:R-:W-:-:S04]  /*4650*/  ISETP.LT.OR P1, PT, R0, 0x7a, !P1 ;  /* 0x0000007a0000780c */ /* 0x000fc80004f21670 */
[----:B------:R-:W-:Y:S09]  /*4660*/  @P4 BRA `(.L_x_156) ;  /* 0x00000000000c4947 */ /* 0x000ff20003800000 */
[----:B------:R-:W5:Y:S02]  /*4670*/  LDG.E.U8 R100, desc[UR36][R8.64+0x70] ;  /* 0x0000702408647981 */ /* 0x000f64000c1e1100 */
[----:B-----5:R-:W-:-:S05]  /*4680*/  PRMT R10, R100, 0x8880, RZ ;  /* 0x00008880640a7816 */ /* 0x020fca00000000ff */
[----:B------:R-:W-:-:S07]  /*4690*/  IMAD R13, R10, R91, RZ ;  /* 0x0000005b0a0d7224 */ /* 0x000fce00078e02ff */
.L_x_156:
[----:B------:R-:W-:Y:S05]  /*46a0*/  BSYNC B1 ;  /* 0x0000000000017941 */ /* 0x000fea0003800000 */
.L_x_155:
[----:B---3--:R-:W-:Y:S01]  /*46b0*/  @!P4 IMAD R11, R82, R90, R13 ;  /* 0x0000005a520bc224 */ /* 0x008fe200078e020d */
[----:B------:R-:W-:Y:S04]  /*46c0*/  BSSY B1, `(.L_x_157) ;  /* 0x0000006000017945 */ /* 0x000fe80003800000 */
[----:B------:R3:W-:Y:S01]  /*46d0*/  @!P4 STG.E.U8 desc[UR36][R6.64+0x70], R11 ;  /* 0x0000700b0600c986 */ /* 0x0007e2000c101124 */
[----:B------:R-:W-:Y:S05]  /*46e0*/  @P3 BRA `(.L_x_158) ;  /* 0x00000000000c3947 */ /* 0x000fea0003800000 */
[----:B------:R-:W5:Y:S02]  /*46f0*/  LDG.E.U8 R100, desc[UR36][R8.64+0x71] ;  /* 0x0000712408647981 */ /* 0x000f64000c1e1100 */
[----:B-----5:R-:W-:-:S05]  /*4700*/  PRMT R10, R100, 0x8880, RZ ;  /* 0x00008880640a7816 */ /* 0x020fca00000000ff */
[----:B------:R-:W-:-:S07]  /*4710*/  IMAD R13, R10, R91, RZ ;  /* 0x0000005b0a0d7224 */ /* 0x000fce00078e02ff */
.L_x_158:
[----:B------:R-:W-:Y:S05]  /*4720*/  BSYNC B1 ;  /* 0x0000000000017941 */ /* 0x000fea0003800000 */
.L_x_157:
[----:B------:R-:W-:Y:S01]  /*4730*/  @!P3 IMAD R83, R83, R90, R13 ;  /* 0x0000005a5353b224 */ /* 0x000fe200078e020d */
[----:B------:R-:W-:Y:S04]  /*4740*/  BSSY B1, `(.L_x_159) ;  /* 0x0000006000017945 */ /* 0x000fe80003800000 */
[----:B------:R0:W-:Y:S01]  /*4750*/  @!P3 STG.E.U8 desc[UR36][R6.64+0x71], R83 ;  /* 0x000071530600b986 */ /* 0x0001e2000c101124 */
[----:B------:R-:W-:Y:S05]  /*4760*/  @P2 BRA `(.L_x_160) ;  /* 0x00000000000c2947 */ /* 0x000fea0003800000 */
[----:B------:R-:W5:Y:S02]  /*4770*/  LDG.E.U8 R100, desc[UR36][R2.64+0x78] ;  /* 0x0000782402647981 */ /* 0x000f64000c1e1100 */
[----:B-----5:R-:W-:-:S05]  /*4780*/  PRMT R10, R100, 0x8880, RZ ;  /* 0x00008880640a7816 */ /* 0x020fca00000000ff */
[----:B------:R-:W-:-:S07]  /*4790*/  IMAD R13, R10, R91, RZ ;  /* 0x0000005b0a0d7224 */ /* 0x000fce00078e02ff */
.L_x_160:
[----:B------:R-:W-:Y:S05]  /*47a0*/  BSYNC B1 ;  /* 0x0000000000017941 */ /* 0x000fea0003800000 */
.L_x_159:
[----:B---3--:R-:W-:Y:S01]  /*47b0*/  @!P2 IMAD R11, R84, R90, R13 ;  /* 0x0000005a540ba224 */ /* 0x008fe200078e020d */
[----:B------:R-:W-:Y:S04]  /*47c0*/  BSSY B1, `(.L_x_161) ;  /* 0x0000006000017945 */ /* 0x000fe80003800000 */
[----:B------:R3:W-:Y:S01]  /*47d0*/  @!P2 STG.E.U8 desc[UR36][R4.64+0x78], R11 ;  /* 0x0000780b0400a986 */ /* 0x0007e2000c101124 */
[----:B------:R-:W-:Y:S05]  /*47e0*/  @P1 BRA `(.L_x_162) ;  /* 0x00000000000c1947 */ /* 0x000fea0003800000 */
[----:B------:R-:W5:Y:S02]  /*47f0*/  LDG.E.U8 R100, desc[UR36][R2.64+0x79] ;  /* 0x0000792402647981 */ /* 0x000f64000c1e1100 */
[----:B-----5:R-:W-:-:S05]  /*4800*/  PRMT R10, R100, 0x8880, RZ ;  /* 0x00008880640a7816 */ /* 0x020fca00000000ff */
[----:B------:R-:W-:-:S07]  /*4810*/  IMAD R13, R10, R91, RZ ;  /* 0x0000005b0a0d7224 */ /* 0x000fce00078e02ff */
.L_x_162:
[----:B------:R-:W-:Y:S05]  /*4820*/  BSYNC B1 ;  /* 0x0000000000017941 */ /* 0x000fea0003800000 */
.L_x_161:
[----:B------:R-:W-:Y:S01]  /*4830*/  @!P1 IMAD R85, R85, R90, R13 ;  /* 0x0000005a55559224 */ /* 0x000fe200078e020d */
[----:B------:R-:W-:Y:S04]  /*4840*/  BSSY B1, `(.L_x_163) ;  /* 0x0000006000017945 */ /* 0x000fe80003800000 */
[----:B------:R0:W-:Y:S01]  /*4850*/  @!P1 STG.E.U8 desc[UR36][R4.64+0x79], R85 ;  /* 0x0000795504009986 */ /* 0x0001e2000c101124 */
[----:B------:R-:W-:Y:S05]  /*4860*/  @P5 BRA `(.L_x_164) ;  /* 0x00000000000c5947 */ /* 0x000fea0003800000 */
[----:B------:R-:W0:Y:S02]  /*4870*/  LDG.E.U8 R100, desc[UR36][R8.64+0x78] ;  /* 0x0000782408647981 */ /* 0x000e24000c1e1100 */
[----:B0-----:R-:W-:-:S05]  /*4880*/  PRMT R2, R100, 0x8880, RZ ;  /* 0x0000888064027816 */ /* 0x001fca00000000ff */
[----:B------:R-:W-:-:S07]  /*4890*/  IMAD R13, R2, R91, RZ ;  /* 0x0000005b020d7224 */ /* 0x000fce00078e02ff */
.L_x_164:
[----:B------:R-:W-:Y:S05]  /*48a0*/  BSYNC B1 ;  /* 0x0000000000017941 */ /* 0x000fea0003800000 */
.L_x_163:
[----:B0-----:R-:W-:Y:S01]  /*48b0*/  @!P5 IMAD R3, R86, R90, R13 ;  /* 0x0000005a5603d224 */ /* 0x001fe200078e020d */
[----:B------:R-:W-:Y:S01]  /*48c0*/  ISETP.LT.OR P0, PT, R0, 0x7a, !P0 ;  /* 0x0000007a0000780c */ /* 0x000fe20004701670 */
[----:B------:R-:W-:Y:S03]  /*48d0*/  BSSY B1, `(.L_x_165) ;  /* 0x0000006000017945 */ /* 0x000fe60003800000 */
[----:B------:R0:W-:Y:S09]  /*48e0*/  @!P5 STG.E.U8 desc[UR36][R6.64+0x78], R3 ;  /* 0x000078030600d986 */ /* 0x0001f2000c101124 */
[----:B------:R-:W-:Y:S05]  /*48f0*/  @P0 BRA `(.L_x_166) ;  /* 0x00000000000c0947 */ /* 0x000fea0003800000 */
[----:B------:R-:W5:Y:S02]  /*4900*/  LDG.E.U8 R100, desc[UR36][R8.64+0x79] ;  /* 0x0000792408647981 */ /* 0x000f64000c1e1100 */
[----:B-----5:R-:W-:-:S05]  /*4910*/  PRMT R0, R100, 0x8880, RZ ;  /* 0x0000888064007816 */ /* 0x020fca00000000ff */
[----:B------:R-:W-:-:S07]  /*4920*/  IMAD R13, R0, R91, RZ ;  /* 0x0000005b000d7224 */ /* 0x000fce00078e02ff */
.L_x_166:
[----:B------:R-:W-:Y:S05]  /*4930*/  BSYNC B1 ;  /* 0x0000000000017941 */ /* 0x000fea0003800000 */
.L_x_165:
[----:B------:R-:W-:Y:S01]  /*4940*/  IMAD R13, R87, R90, R13 ;  /* 0x0000005a570d7224 */ /* 0x000fe200078e020d */
[----:B------:R-:W-:Y:S06]  /*4950*/  @P0 BRA `(.L_x_167) ;  /* 0x0000000c00100947 */ /* 0x000fec0003800000 */
[----:B------:R0:W-:Y:S01]  /*4960*/  STG.E.U8 desc[UR36][R6.64+0x79], R13 ;  /* 0x0000790d06007986 */ /* 0x0001e2000c101124 */
[----:B------:R-:W-:Y:S05]  /*4970*/  BRA `(.L_x_167) ;  /* 0x0000000c00087947 */ /* 0x000fea0003800000 */
.L_x_38:
[C---:B------:R-:W-:Y:S02]  /*4980*/  ISETP.GE.AND P1, PT, R104.reuse, 0x1, PT ;  /* 0x000000016800780c */ /* 0x040fe40003f26270 */
[----:B------:R-:W-:Y:S02]  /*4990*/  ISETP.GE.AND P0, PT, R104, 0x9, PT ;  /* 0x000000096800780c */ /* 0x000fe40003f06270 */
[C---:B------:R-:W-:Y:S02]  /*49a0*/  ISETP.LT.OR P4, PT, R0.reuse, 0x1, !P1 ;  /* 0x000000010000780c */ /* 0x040fe40004f81670 */
[C---:B------:R-:W-:Y:S02]  /*49b0*/  ISETP.LT.OR P3, PT, R0.reuse, 0x2, !P1 ;  /* 0x000000020000780c */ /* 0x040fe40004f61670 */
[C---:B------:R-:W-:Y:S02]  /*49c0*/  ISETP.LT.OR P2, PT, R0.reuse, 0x1, !P0 ;  /* 0x000000010000780c */ /* 0x040fe40004741670 */
[----:B------:R-:W-:-:S07]  /*49d0*/  ISETP.LT.OR P5, PT, R0, 0x2, !P0 ;  /* 0x000000020000780c */ /* 0x000fce00047a1670 */
[-C--:B------:R-:W-:Y:S02]  /*49e0*/  @!P4 IMAD R3, R24, R90.reuse, RZ ;  /* 0x0000005a1803c224 */ /* 0x080fe400078e02ff */
[-C--:B------:R-:W-:Y:S02]  /*49f0*/  @!P3 IMAD R25, R25, R90.reuse, RZ ;  /* 0x0000005a1919b224 */ /* 0x080fe400078e02ff */
[-C--:B------:R-:W-:Y:S01]  /*4a00*/  @!P2 IMAD R9, R26, R90.reuse, RZ ;  /* 0x0000005a1a09a224 */ /* 0x080fe200078e02ff */
[----:B------:R0:W-:Y:S01]  /*4a10*/  @!P4 STG.E.U8 desc[UR36][R4.64], R3 ;  /* 0x000000030400c986 */ /* 0x0001e2000c101124 */
[C---:B------:R-:W-:Y:S01]  /*4a20*/  ISETP.LT.OR P4, PT, R0.reuse, 0x9, !P1 ;  /* 0x000000090000780c */ /* 0x040fe20004f81670 */
[----:B------:R-:W-:Y:S02]  /*4a30*/  @!P5 IMAD R27, R27, R90, RZ ;  /* 0x0000005a1b1bd224 */ /* 0x000fe400078e02ff */
[----:B------:R-:W-:Y:S01]  /*4a40*/  @!P3 STG.E.U8 desc[UR36][R4.64+0x1], R25 ;  /* 0x000001190400b986 */ /* 0x000fe2000c101124 */
[----:B------:R-:W-:-:S03]  /*4a50*/  ISETP.LT.OR P3, PT, R0, 0xa, !P1 ;  /* 0x0000000a0000780c */ /* 0x000fc60004f61670 */
[----:B------:R1:W-:Y:S01]  /*4a60*/  @!P2 STG.E.U8 desc[UR36][R6.64], R9 ;  /* 0x000000090600a986 */ /* 0x0003e2000c101124 */
[----:B------:R-:W-:-:S03]  /*4a70*/  ISETP.LT.OR P2, PT, R0, 0x9, !P0 ;  /* 0x000000090000780c */ /* 0x000fc60004741670 */
[----:B------:R-:W-:Y:S01]  /*4a80*/  @!P5 STG.E.U8 desc[UR36][R6.64+0x1], R27 ;  /* 0x0000011b0600d986 */ /* 0x000fe2000c101124 */
[----:B------:R-:W-:Y:S01]  /*4a90*/  ISETP.LT.OR P5, PT, R0, 0xa, !P0 ;  /* 0x0000000a0000780c */ /* 0x000fe200047a1670 */
[----:B------:R-:W-:-:S04]  /*4aa0*/  @!P4 IMAD R11, R28, R90, RZ ;  /* 0x0000005a1c0bc224 */ /* 0x000fc800078e02ff */
[-C--:B------:R-:W-:Y:S01]  /*4ab0*/  @!P3 IMAD R29, R29, R90.reuse, RZ ;  /* 0x0000005a1d1db224 */ /* 0x080fe200078e02ff */
[----:B------:R-:W-:Y:S01]  /*4ac0*/  @!P4 STG.E.U8 desc[UR36][R4.64+0x8], R11 ;  /* 0x0000080b0400c986 */ /* 0x000fe2000c101124 */
[----:B------:R-:W-:Y:S02]  /*4ad0*/  ISETP.LT.OR P4, PT, R0, 0x11, !P1 ;  /* 0x000000110000780c */ /* 0x000fe40004f81670 */
[-C--:B0-----:R-:W-:Y:S01]  /*4ae0*/  @!P2 IMAD R3, R30, R90.reuse, RZ ;  /* 0x0000005a1e03a224 */ /* 0x081fe200078e02ff */
[----:B------:R-:W-:Y:S01]  /*4af0*/  @!P3 STG.E.U8 desc[UR36][R4.64+0x9], R29 ;  /* 0x0000091d0400b986 */ /* 0x000fe2000c101124 */
[C---:B------:R-:W-:Y:S02]  /*4b00*/  ISETP.LT.OR P3, PT, R0.reuse, 0x12, !P1 ;  /* 0x000000120000780c */ /* 0x040fe40004f61670 */
[----:B------:R-:W-:Y:S01]  /*4b10*/  @!P5 IMAD R31, R31, R90, RZ ;  /* 0x0000005a1f1fd224 */ /* 0x000fe200078e02ff */
[----:B------:R0:W-:Y:S01]  /*4b20*/  @!P2 STG.E.U8 desc[UR36][R6.64+0x8], R3 ;  /* 0x000008030600a986 */ /* 0x0001e2000c101124 */
[----:B------:R-:W-:-:S03]  /*4b30*/  ISETP.LT.OR P2, PT, R0, 0x11, !P0 ;  /* 0x000000110000780c */ /* 0x000fc60004741670 */
[----:B------:R-:W-:Y:S01]  /*4b40*/  @!P5 STG.E.U8 desc[UR36][R6.64+0x9], R31 ;  /* 0x0000091f0600d986 */ /* 0x000fe2000c101124 */
[----:B------:R-:W-:Y:S01]  /*4b50*/  ISETP.LT.OR P5, PT, R0, 0x12, !P0 ;  /* 0x000000120000780c */ /* 0x000fe200047a1670 */
[----:B-1----:R-:W-:-:S04]  /*4b60*/  @!P4 IMAD R9, R32, R90, RZ ;  /* 0x0000005a2009c224 */ /* 0x002fc800078e02ff */
        /* <DEDUP_REMOVED lines=109> */
[----:B------:R1:W-:Y:S01]  /*5240*/  @!P4 STG.E.U8 desc[UR36][R4.64+0x58], R11 ;  /* 0x0000580b0400c986 */ /* 0x0003e2000c101124 */
        /* <DEDUP_REMOVED lines=13> */
[-C--:B-1----:R-:W-:Y:S01]  /*5320*/  @!P2 IMAD R11, R74, R90.reuse, RZ ;  /* 0x0000005a4a0ba224 */ /* 0x082fe200078e02ff */
[----:B------:R-:W-:Y:S01]  /*5330*/  @!P3 STG.E.U8 desc[UR36][R4.64+0x61], R73 ;  /* 0x000061490400b986 */ /* 0x000fe2000c101124 */
[C---:B------:R-:W-:Y:S02]  /*5340*/  ISETP.LT.OR P3, PT, R0.reuse, 0x6a, !P1 ;  /* 0x0000006a0000780c */ /* 0x040fe40004f61670 */
[----:B------:R-:W-:Y:S01]  /*5350*/  @!P5 IMAD R75, R75, R90, RZ ;  /* 0x0000005a4b4bd224 */ /* 0x000fe200078e02ff */
[----:B------:R1:W-:Y:S01]  /*5360*/  @!P2 STG.E.U8 desc[UR36][R6.64+0x60], R11 ;  /* 0x0000600b0600a986 */ /* 0x0003e2000c101124 */
[----:B------:R-:W-:-:S03]  /*5370*/  ISETP.LT.OR P2, PT, R0, 0x69, !P0 ;  /* 0x000000690000780c */ /* 0x000fc60004741670 */
[----:B------:R-:W-:Y:S01]  /*5380*/  @!P5 STG.E.U8 desc[UR36][R6.64+0x61], R75 ;  /* 0x0000614b0600d986 */ /* 0x000fe2000c101124 */
[----:B------:R-:W-:Y:S01]  /*5390*/  ISETP.LT.OR P5, PT, R0, 0x6a, !P0 ;  /* 0x0000006a0000780c */ /* 0x000fe200047a1670 */
[----:B0-----:R-:W-:-:S04]  /*53a0*/  @!P4 IMAD R3, R76, R90, RZ ;  /* 0x0000005a4c03c224 */ /* 0x001fc800078e02ff */
[-C--:B------:R-:W-:Y:S01]  /*53b0*/  @!P3 IMAD R77, R77, R90.reuse, RZ ;  /* 0x0000005a4d4db224 */ /* 0x080fe200078e02ff */
[----:B------:R0:W-:Y:S01]  /*53c0*/  @!P4 STG.E.U8 desc[UR36][R4.64+0x68], R3 ;  /* 0x000068030400c986 */ /* 0x0001e2000c101124 */
[----:B------:R-:W-:Y:S02]  /*53d0*/  ISETP.LT.OR P4, PT, R0, 0x72, !P1 ;  /* 0x000000720000780c */ /* 0x000fe40004f81670 */
[-C--:B--2---:R-:W-:Y:S01]  /*53e0*/  @!P2 IMAD R9, R78, R90.reuse, RZ ;  /* 0x0000005a4e09a224 */ /* 0x084fe200078e02ff */
[----:B------:R-:W-:Y:S01]  /*53f0*/  @!P3 STG.E.U8 desc[UR36][R4.64+0x69], R77 ;  /* 0x0000694d0400b986 */ /* 0x000fe2000c101124 */
[C---:B------:R-:W-:Y:S02]  /*5400*/  ISETP.LT.OR P3, PT, R0.reuse, 0x71, !P1 ;  /* 0x000000710000780c */ /* 0x040fe40004f61670 */
[----:B------:R-:W-:Y:S01]  /*5410*/  @!P5 IMAD R79, R79, R90, RZ ;  /* 0x0000005a4f4fd224 */ /* 0x000fe200078e02ff */
[----:B------:R-:W-:Y:S01]  /*5420*/  @!P2 STG.E.U8 desc[UR36][R6.64+0x68], R9 ;  /* 0x000068090600a986 */ /* 0x000fe2000c101124 */
[----:B------:R-:W-:-:S03]  /*5430*/  ISETP.LT.OR P2, PT, R0, 0x71, !P0 ;  /* 0x000000710000780c */ /* 0x000fc60004741670 */
[----:B------:R-:W-:Y:S01]  /*5440*/  @!P5 STG.E.U8 desc[UR36][R6.64+0x69], R79 ;  /* 0x0000694f0600d986 */ /* 0x000fe2000c101124 */
[----:B------:R-:W-:Y:S01]  /*5450*/  ISETP.LT.OR P5, PT, R0, 0x79, !P0 ;  /* 0x000000790000780c */ /* 0x000fe200047a1670 */
[----:B------:R-:W-:-:S04]  /*5460*/  @!P4 IMAD R81, R81, R90, RZ ;  /* 0x0000005a5151c224 */ /* 0x000fc800078e02ff */
[-C--:B-1----:R-:W-:Y:S01]  /*5470*/  @!P3 IMAD R11, R80, R90.reuse, RZ ;  /* 0x0000005a500bb224 */ /* 0x082fe200078e02ff */
[----:B------:R-:W-:Y:S01]  /*5480*/  @!P4 STG.E.U8 desc[UR36][R4.64+0x71], R81 ;  /* 0x000071510400c986 */ /* 0x000fe2000c101124 */
[C---:B------:R-:W-:Y:S02]  /*5490*/  ISETP.LT.OR P4, PT, R0.reuse, 0x72, !P0 ;  /* 0x000000720000780c */ /* 0x040fe40004781670 */
[C---:B------:R-:W-:Y:S01]  /*54a0*/  ISETP.LT.OR P0, PT, R0.reuse, 0x7a, !P0 ;  /* 0x0000007a0000780c */ /* 0x040fe20004701670 */
[----:B------:R1:W-:Y:S01]  /*54b0*/  @!P3 STG.E.U8 desc[UR36][R4.64+0x70], R11 ;  /* 0x0000700b0400b986 */ /* 0x0003e2000c101124 */
[----:B------:R-:W-:Y:S01]  /*54c0*/  ISETP.LT.OR P3, PT, R0, 0x79, !P1 ;  /* 0x000000790000780c */ /* 0x000fe20004f61670 */
[----:B0-----:R-:W-:Y:S01]  /*54d0*/  @!P2 IMAD R3, R82, R90, RZ ;  /* 0x0000005a5203a224 */ /* 0x001fe200078e02ff */
[----:B------:R-:W-:-:S04]  /*54e0*/  ISETP.LT.OR P1, PT, R0, 0x7a, !P1 ;  /* 0x0000007a0000780c */ /* 0x000fc80004f21670 */
[----:B------:R0:W-:Y:S03]  /*54f0*/  @!P2 STG.E.U8 desc[UR36][R6.64+0x70], R3 ;  /* 0x000070030600a986 */ /* 0x0001e6000c101124 */
[-C--:B------:R-:W-:Y:S02]  /*5500*/  @!P4 IMAD R83, R83, R90.reuse, RZ ;  /* 0x0000005a5353c224 */ /* 0x080fe400078e02ff */
[-C--:B-1----:R-:W-:Y:S02]  /*5510*/  @!P5 IMAD R11, R86, R90.reuse, RZ ;  /* 0x0000005a560bd224 */ /* 0x082fe400078e02ff */
[-C--:B------:R-:W-:Y:S01]  /*5520*/  @!P3 IMAD R9, R84, R90.reuse, RZ ;  /* 0x0000005a5409b224 */ /* 0x080fe200078e02ff */
[----:B------:R0:W-:Y:S01]  /*5530*/  @!P4 STG.E.U8 desc[UR36][R6.64+0x71], R83 ;  /* 0x000071530600c986 */ /* 0x0001e2000c101124 */
[-C--:B------:R-:W-:Y:S02]  /*5540*/  @!P1 IMAD R85, R85, R90.reuse, RZ ;  /* 0x0000005a55559224 */ /* 0x080fe400078e02ff */
[----:B------:R-:W-:Y:S01]  /*5550*/  @!P0 IMAD R87, R87, R90, RZ ;  /* 0x0000005a57578224 */ /* 0x000fe200078e02ff */
[----:B------:R0:W-:Y:S04]  /*5560*/  @!P3 STG.E.U8 desc[UR36][R4.64+0x78], R9 ;  /* 0x000078090400b986 */ /* 0x0001e8000c101124 */
[----:B------:R0:W-:Y:S04]  /*5570*/  @!P1 STG.E.U8 desc[UR36][R4.64+0x79], R85 ;  /* 0x0000795504009986 */ /* 0x0001e8000c101124 */
[----:B------:R0:W-:Y:S04]  /*5580*/  @!P5 STG.E.U8 desc[UR36][R6.64+0x78], R11 ;  /* 0x0000780b0600d986 */ /* 0x0001e8000c101124 */
[----:B------:R0:W-:Y:S02]  /*5590*/  @!P0 STG.E.U8 desc[UR36][R6.64+0x79], R87 ;  /* 0x0000795706008986 */ /* 0x0001e4000c101124 */
.L_x_167:
[----:B------:R-:W-:Y:S05]  /*55a0*/  BSYNC B0 ;  /* 0x0000000000007941 */ /* 0x000fea0003800000 */
.L_x_37:
[----:B0-----:R-:W2:Y:S01]  /*55b0*/  LDL.64 R2, [R1] ;  /* 0x0000000001027983 */ /* 0x001ea20000100a00 */
[----:B------:R-:W-:Y:S01]  /*55c0*/  ULDC.64 UR4, c[0x0][0x650] ;  /* 0x0001940000047ab9 */ /* 0x000fe20000000a00 */
[----:B------:R0:W-:Y:S01]  /*55d0*/  SYNCS.ARRIVE.TRANS64.A1T0 RZ, [R98+UR47], RZ ;  /* 0x000000ff62ff79a7 */ /* 0x0001e2000810002f */
[----:B------:R-:W-:Y:S01]  /*55e0*/  PRMT R0, RZ, 0x7610, R0 ;  /* 0x00007610ff007816 */ /* 0x000fe20000000000 */
[----:B------:R-:W-:Y:S02]  /*55f0*/  IMAD.MOV.U32 R19, RZ, RZ, -0x1 ;  /* 0xffffffffff137424 */ /* 0x000fe400078e00ff */
[----:B------:R-:W-:Y:S01]  /*5600*/  IMAD.MOV.U32 R22, RZ, RZ, -0x1 ;  /* 0xffffffffff167424 */ /* 0x000fe200078e00ff */
[----:B--2---:R-:W-:-:S04]  /*5610*/  LEA R18, P0, R2, R18, 0x1 ;  /* 0x0000001202127211 */ /* 0x004fc800078008ff */
[----:B------:R-:W-:Y:S01]  /*5620*/  LEA.HI.X R17, R2, R17, R23, 0x1, P0 ;  /* 0x0000001102117211 */ /* 0x000fe200000f0c17 */
[----:B------:R-:W-:Y:S01]  /*5630*/  IMAD.MOV.U32 R2, RZ, RZ, -0x1 ;  /* 0xffffffffff027424 */ /* 0x000fe200078e00ff */
[----:B------:R-:W-:-:S04]  /*5640*/  ISETP.GE.U32.AND P0, PT, R18, UR4, PT ;  /* 0x0000000412007c0c */ /* 0x000fc8000bf06070 */
[----:B------:R-:W-:-:S13]  /*5650*/  ISETP.GE.U32.AND.EX P0, PT, R17, UR5, PT, P0 ;  /* 0x0000000511007c0c */ /* 0x000fda000bf06100 */
[----:B0-----:R-:W-:Y:S05]  /*5660*/  @P0 BRA `(.L_x_168) ;  /* 0x0000000400700947 */ /* 0x001fea0003800000 */
[----:B------:R-:W0:Y:S01]  /*5670*/  S2R R10, SR_CTAID.X ;  /* 0x00000000000a7919 */ /* 0x000e220000002500 */
[----:B------:R-:W2:Y:S01]  /*5680*/  LDC.64 R8, c[0x0][0x628] ;  /* 0x00018a00ff087b82 */ /* 0x000ea20000000a00 */
[----:B------:R-:W-:Y:S01]  /*5690*/  ULDC UR4, c[0x0][0x150] ;  /* 0x0000540000047ab9 */ /* 0x000fe20000000800 */
[----:B----4-:R-:W-:Y:S01]  /*56a0*/  IMAD.MOV.U32 R6, RZ, RZ, R18 ;  /* 0x000000ffff067224 */ /* 0x010fe200078e0012 */
[----:B------:R-:W4:Y:S01]  /*56b0*/  S2R R20, SR_CTAID.Y ;  /* 0x0000000000147919 */ /* 0x000f220000002600 */
[----:B------:R-:W-:-:S04]  /*56c0*/  IMAD.MOV.U32 R7, RZ, RZ, R17 ;  /* 0x000000ffff077224 */ /* 0x000fc800078e0011 */
[----:B-1----:R-:W1:Y:S08]  /*56d0*/  LDC R15, c[0x0][0x144] ;  /* 0x00005100ff0f7b82 */ /* 0x002e700000000800 */
[----:B------:R-:W1:Y:S08]  /*56e0*/  LDC R0, c[0x0][0x630] ;  /* 0x00018c00ff007b82 */ /* 0x000e700000000800 */
[----:B------:R-:W1:Y:S01]  /*56f0*/  LDC.64 R12, c[0x0][0x620] ;  /* 0x00018800ff0c7b82 */ /* 0x000e620000000a00 */
[----:B--2---:R-:W-:-:S04]  /*5700*/  ISETP.NE.U32.AND P0, PT, R8, RZ, PT ;  /* 0x000000ff0800720c */ /* 0x004fc80003f05070 */
[----:B------:R-:W-:Y:S02]  /*5710*/  ISETP.NE.AND.EX P0, PT, R9, RZ, PT, P0 ;  /* 0x000000ff0900720c */ /* 0x000fe40003f05300 */
[----:B0-----:R-:W-:-:S05]  /*5720*/  I2FP.F32.U32 R2, R10 ;  /* 0x0000000a00027245 */ /* 0x001fca0000201000 */
[----:B------:R-:W-:-:S04]  /*5730*/  FMUL R2, R2, UR4 ;  /* 0x0000000402027c20 */ /* 0x000fc80008400000 */
[----:B------:R0:W2:Y:S02]  /*5740*/  F2I.U32.TRUNC.NTZ R14, R2 ;  /* 0x00000002000e7305 */ /* 0x0000a4000020f000 */
[----:B----4-:R-:W-:Y:S05]  /*5750*/  @!P0 BRA `(.L_x_169) ;  /* 0x0000000000288947 */ /* 0x010fea0003800000 */
[----:B------:R-:W4:Y:S02]  /*5760*/  LDC R3, c[0x0][0x634] ;  /* 0x00018d00ff037b82 */ /* 0x000f240000000800 */
[----:B----4-:R-:W-:-:S05]  /*5770*/  IADD3 R7, P0, R18, R3, RZ ;  /* 0x0000000312077210 */ /* 0x010fca0007f1e0ff */
[----:B---3--:R-:W-:-:S04]  /*5780*/  IMAD.X R11, RZ, RZ, R17, P0 ;  /* 0x000000ffff0b7224 */ /* 0x008fc800000e0611 */
[----:B0-----:R-:W-:-:S04]  /*5790*/  IMAD.WIDE.U32 R2, R11, R8, RZ ;  /* 0x000000080b027225 */ /* 0x001fc800078e00ff */
[----:B------:R-:W-:-:S04]  /*57a0*/  IMAD.WIDE.U32 R4, P0, R7, R9, R2 ;  /* 0x0000000907047225 */ /* 0x000fc80007800002 */
[----:B------:R-:W-:-:S04]  /*57b0*/  IMAD.WIDE.U32 R2, R7, R8, RZ ;  /* 0x0000000807027225 */ /* 0x000fc800078e00ff */
[----:B------:R-:W-:Y:S01]  /*57c0*/  IMAD.X R7, RZ, RZ, RZ, P0 ;  /* 0x000000ffff077224 */ /* 0x000fe200000e06ff */
[----:B------:R-:W-:Y:S01]  /*57d0*/  IADD3 RZ, P0, R3, R4, RZ ;  /* 0x0000000403ff7210 */ /* 0x000fe20007f1e0ff */
[----:B------:R-:W-:-:S04]  /*57e0*/  IMAD.MOV.U32 R6, RZ, RZ, R5 ;  /* 0x000000ffff067224 */ /* 0x000fc800078e0005 */
[----:B------:R-:W-:-:S08]  /*57f0*/  IMAD.WIDE.U32.X R6, R11, R9, R6, P0 ;  /* 0x000000090b067225 */ /* 0x000fd000000e0406 */
.L_x_169:
[----:B------:R-:W4:Y:S01]  /*5800*/  LDC.64 R26, c[0x0][0x640] ;  /* 0x00019000ff1a7b82 */ /* 0x000f220000000a00 */
[-C--:B-1-3--:R-:W-:Y:S01]  /*5810*/  SHF.R.U64 R11, R6, R0.reuse, R7 ;  /* 0x00000000060b7219 */ /* 0x08afe20000001207 */
[----:B------:R-:W-:Y:S01]  /*5820*/  IMAD.MOV.U32 R19, RZ, RZ, R17 ;  /* 0x000000ffff137224 */ /* 0x000fe200078e0011 */
[----:B------:R-:W-:Y:S01]  /*5830*/  SHF.R.U32.HI R0, RZ, R0, R7 ;  /* 0x00000000ff007219 */ /* 0x000fe20000011607 */
[----:B--2---:R-:W-:Y:S01]  /*5840*/  IMAD.MOV R14, RZ, RZ, -R14 ;  /* 0x000000ffff0e7224 */ /* 0x004fe200078e0a0e */
[----:B------:R-:W-:Y:S01]  /*5850*/  IADD3 R5, P0, RZ, -R11, RZ ;  /* 0x8000000bff057210 */ /* 0x000fe20007f1e0ff */
[----:B------:R-:W-:Y:S01]  /*5860*/  ULDC UR4, c[0x0][0x154] ;  /* 0x0000550000047ab9 */ /* 0x000fe20000000800 */
[----:B------:R-:W-:Y:S01]  /*5870*/  IMAD.MOV.U32 R7, RZ, RZ, 0x1 ;  /* 0x00000001ff077424 */ /* 0x000fe200078e00ff */
[----:B------:R-:W1:Y:S01]  /*5880*/  LDC R4, c[0x0][0x618] ;  /* 0x00018600ff047b82 */ /* 0x000e620000000800 */
[----:B------:R-:W-:Y:S02]  /*5890*/  IMAD R22, R15, R14, R10 ;  /* 0x0000000e0f167224 */ /* 0x000fe400078e020a */
[----:B------:R-:W-:-:S04]  /*58a0*/  IMAD.X R3, RZ, RZ, ~R0, P0 ;  /* 0x000000ffff037224 */ /* 0x000fc800000e0e00 */
[-C--:B------:R-:W-:Y:S01]  /*58b0*/  IMAD R0, R3, R12.reuse, RZ ;  /* 0x0000000c03007224 */ /* 0x080fe200078e02ff */
[----:B------:R-:W2:Y:S01]  /*58c0*/  LDC R6, c[0x0][0x608] ;  /* 0x00018200ff067b82 */ /* 0x000ea20000000800 */
[----:B0-----:R-:W-:-:S04]  /*58d0*/  IMAD.WIDE.U32 R2, R5, R12, R18 ;  /* 0x0000000c05027225 */ /* 0x001fc800078e0012 */
[----:B------:R-:W-:Y:S01]  /*58e0*/  IMAD R5, R5, R13, R0 ;  /* 0x0000000d05057224 */ /* 0x000fe200078e0200 */
[----:B------:R-:W-:Y:S02]  /*58f0*/  I2FP.F32.U32 R0, R20 ;  /* 0x0000001400007245 */ /* 0x000fe40000201000 */
[----:B------:R-:W0:Y:S01]  /*5900*/  LDC R24, c[0x0][0x658] ;  /* 0x00019600ff187b82 */ /* 0x000e220000000800 */
[----:B------:R-:W-:Y:S01]  /*5910*/  IMAD.IADD R3, R3, 0x1, R5 ;  /* 0x0000000103037824 */ /* 0x000fe200078e0205 */
[----:B----4-:R-:W-:Y:S01]  /*5920*/  ISETP.NE.U32.AND P0, PT, R26, RZ, PT ;  /* 0x000000ff1a00720c */ /* 0x010fe20003f05070 */
[----:B------:R-:W-:Y:S01]  /*5930*/  FMUL R0, R0, UR4 ;  /* 0x0000000400007c20 */ /* 0x000fe20008400000 */
[----:B------:R-:W-:Y:S02]  /*5940*/  IMAD.MOV.U32 R5, RZ, RZ, -0x1 ;  /* 0xffffffffff057424 */ /* 0x000fe400078e00ff */
[----:B------:R-:W-:Y:S01]  /*5950*/  ISETP.NE.AND.EX P0, PT, R27, RZ, PT, P0 ;  /* 0x000000ff1b00720c */ /* 0x000fe20003f05300 */
[----:B------:R3:W4:Y:S01]  /*5960*/  F2I.U32.TRUNC.NTZ R12, R0 ;  /* 0x00000000000c7305 */ /* 0x000722000020f000 */
[----:B------:R-:W3:Y:S01]  /*5970*/  LDC R15, c[0x0][0x148] ;  /* 0x00005200ff0f7b82 */ /* 0x000ee20000000800 */
[----:B-1----:R-:W-:-:S02]  /*5980*/  SHF.R.U64 R10, R2, R4, R3 ;  /* 0x00000004020a7219 */ /* 0x002fc40000001203 */
[----:B------:R-:W-:-:S05]  /*5990*/  SHF.R.U32.HI R3, RZ, R4, R3 ;  /* 0x00000004ff037219 */ /* 0x000fca0000011603 */
[----:B------:R-:W1:Y:S01]  /*59a0*/  LDC R14, c[0x0][0x600] ;  /* 0x00018000ff0e7b82 */ /* 0x000e620000000800 */
[-CC-:B--2---:R-:W-:Y:S02]  /*59b0*/  SHF.R.U64 R8, R10, R6.reuse, R3.reuse ;  /* 0x000000060a087219 */ /* 0x184fe40000001203 */
[----:B------:R-:W-:-:S05]  /*59c0*/  SHF.R.U32.HI R3, RZ, R6, R3 ;  /* 0x00000006ff037219 */ /* 0x000fca0000011603 */
[----:B------:R-:W2:Y:S01]  /*59d0*/  LDC R21, c[0x0][0x648] ;  /* 0x00019200ff157b82 */ /* 0x000ea20000000800 */
[-CC-:B0-----:R-:W-:Y:S02]  /*59e0*/  SHF.R.U64 R13, R8, R24.reuse, R3.reuse ;  /* 0x00000018080d7219 */ /* 0x181fe40000001203 */
[-C--:B------:R-:W-:Y:S02]  /*59f0*/  SHF.L.U32 R5, R5, R24.reuse, RZ ;  /* 0x0000001805057219 */ /* 0x080fe400000006ff */
[-C--:B------:R-:W-:Y:S01]  /*5a00*/  SHF.R.U32.HI R3, RZ, R24.reuse, R3 ;  /* 0x00000018ff037219 */ /* 0x080fe20000011603 */
[----:B------:R-:W-:Y:S01]  /*5a10*/  IMAD.MOV.U32 R2, RZ, RZ, R13 ;  /* 0x000000ffff027224 */ /* 0x000fe200078e000d */
[----:B------:R-:W-:Y:S01]  /*5a20*/  SHF.L.U32 R24, R7, R24, RZ ;  /* 0x0000001807187219 */ /* 0x000fe200000006ff */
[----:B------:R-:W0:Y:S01]  /*5a30*/  LDC R25, c[0x0][0x638] ;  /* 0x00018e00ff197b82 */ /* 0x000e220000000800 */
[----:B------:R-:W-:-:S07]  /*5a40*/  LOP3.LUT R19, RZ, R5, RZ, 0x33, !PT ;  /* 0x00000005ff137212 */ /* 0x000fce00078e33ff */
[----:B------:R-:W0:Y:S01]  /*5a50*/  LDC R28, c[0x0][0x610] ;  /* 0x00018400ff1c7b82 */ /* 0x000e220000000800 */
[----:B----4-:R-:W-:Y:S05]  /*5a60*/  @!P0 BRA `(.L_x_170) ;  /* 0x0000000000288947 */ /* 0x010fea0003800000 */
[----:B---3--:R-:W3:Y:S02]  /*5a70*/  LDC R0, c[0x0][0x64c] ;  /* 0x00019300ff007b82 */ /* 0x008ee40000000800 */
[----:B---3--:R-:W-:-:S05]  /*5a80*/  IADD3 R7, P0, R13, R0, RZ ;  /* 0x000000000d077210 */ /* 0x008fca0007f1e0ff */
        /* <DEDUP_REMOVED lines=8> */
.L_x_170:
[----:B------:R-:W4:Y:S01]  /*5b10*/  LDC R4, c[0x0][0x65c] ;  /* 0x00019700ff047b82 */ /* 0x000f220000000800 */
[----:B--23--:R-:W-:Y:S01]  /*5b20*/  SHF.R.U64 R0, R2, R21, R3 ;  /* 0x0000001502007219 */ /* 0x00cfe20000001203 */
[----:B-1----:R-:W-:Y:S01]  /*5b30*/  VIADD R3, R14, 0xffffffff ;  /* 0xffffffff0e037836 */ /* 0x002fe20000000000 */
[----:B------:R-:W-:Y:S01]  /*5b40*/  LOP3.LUT R19, R8, R19, RZ, 0xc0, !PT ;  /* 0x0000001308137212 */ /* 0x000fe200078ec0ff */
[----:B------:R-:W-:Y:S02]  /*5b50*/  IMAD.MOV R12, RZ, RZ, -R12 ;  /* 0x000000ffff0c7224 */ /* 0x000fe400078e0a0c */
[----:B------:R-:W-:Y:S01]  /*5b60*/  IMAD.MOV R2, RZ, RZ, -R0 ;  /* 0x000000ffff027224 */ /* 0x000fe200078e0a00 */
[----:B------:R-:W-:Y:S01]  /*5b70*/  LOP3.LUT R3, R10, R3, RZ, 0xc0, !PT ;  /* 0x000000030a037212 */ /* 0x000fe200078ec0ff */
[----:B------:R-:W-:Y:S02]  /*5b80*/  IMAD R19, R24, R0, R19 ;  /* 0x0000000018137224 */ /* 0x000fe400078e0213 */
[----:B0-----:R-:W-:-:S04]  /*5b90*/  IMAD R0, R2, R25, R13 ;  /* 0x0000001902007224 */ /* 0x001fc800078e020d */
[----:B------:R-:W-:Y:S01]  /*5ba0*/  IMAD R2, R0, R14, R3 ;  /* 0x0000000e00027224 */ /* 0x000fe200078e0203 */
[----:B----4-:R-:W-:Y:S01]  /*5bb0*/  ISETP.NE.AND P0, PT, R4, 0x1, PT ;  /* 0x000000010400780c */ /* 0x010fe20003f05270 */
[----:B------:R-:W-:-:S05]  /*5bc0*/  IMAD.MOV.U32 R4, RZ, RZ, 0x1 ;  /* 0x00000001ff047424 */ /* 0x000fca00078e00ff */
[----:B------:R-:W-:-:S07]  /*5bd0*/  PRMT R0, R4, 0x7610, R0 ;  /* 0x0000761004007816 */ /* 0x000fce0000000000 */
[----:B------:R-:W-:-:S04]  /*5be0*/  @P0 IMAD R22, R15, R12, R20 ;  /* 0x0000000c0f160224 */ /* 0x000fc800078e0214 */
[----:B------:R-:W-:-:S05]  /*5bf0*/  IMAD R19, R19, R28, R22 ;  /* 0x0000001c13137224 */ /* 0x000fca00078e0216 */
[----:B------:R-:W-:Y:S02]  /*5c00*/  SEL R22, R2, R19, !P0 ;  /* 0x0000001302167207 */ /* 0x000fe40004000000 */
[----:B------:R-:W-:Y:S01]  /*5c10*/  SEL R19, R19, R2, !P0 ;  /* 0x0000000213137207 */ /* 0x000fe20004000000 */
[----:B------:R-:W-:-:S07]  /*5c20*/  IMAD.MOV.U32 R2, RZ, RZ, R11 ;  /* 0x000000ffff027224 */ /* 0x000fce00078e000b */
.L_x_168:
[----:B------:R-:W-:Y:S02]  /*5c30*/  LOP3.LUT P0, RZ, R0, 0xff, RZ, 0xc0, !PT ;  /* 0x000000ff00ff7812 */ /* 0x000fe4000780c0ff */
[----:B------:R-:W-:-:S11]  /*5c40*/  LOP3.LUT R101, R101, 0x1, RZ, 0x3c, !PT ;  /* 0x0000000165657812 */ /* 0x000fd600078e3cff */
[----:B------:R-:W-:Y:S05]  /*5c50*/  @P0 BRA `(.L_x_171) ;  /* 0xffffffbc002c0947 */ /* 0x000fea000383ffff */
[----:B------:R-:W-:Y:S05]  /*5c60*/  EXIT ;  /* 0x000000000000794d */ /* 0x000fea0003800000 */
.L_x_18:
[----:B------:R-:W-:-:S08]  /*5c70*/  ISETP.NE.AND P0, PT, R5, RZ, PT ;  /* 0x000000ff0500720c */ /* 0x000fd00003f05270 */
[----:B0-----:R-:W0:-:S00]  /*5c80*/  USETMAXREG.DEALLOC.CTAPOOL 0x28 ;  /* 0x00000028000079c8 */ /* 0x001e0000080e0500 */
[----:B------:R-:W-:Y:S05]  /*5c90*/  @P0 EXIT ;  /* 0x000000000000094d */ /* 0x000fea0003800000 */
[----:B0-----:R-:W-:Y:S01]  /*5ca0*/  LOP3.LUT P0, RZ, R8, 0xff, RZ, 0xc0, !PT ;  /* 0x000000ff08ff7812 */ /* 0x001fe2000780c0ff */
[----:B------:R-:W-:Y:S02]  /*5cb0*/  IMAD.MOV.U32 R0, RZ, RZ, 0x1 ;  /* 0x00000001ff007424 */ /* 0x000fe400078e00ff */
[----:B------:R-:W-:-:S10]  /*5cc0*/  IMAD.MOV.U32 R7, RZ, RZ, RZ ;  /* 0x000000ffff077224 */ /* 0x000fd400078e00ff */
[----:B------:R-:W-:Y:S05]  /*5cd0*/  @!P0 BRA `(.L_x_172) ;  /* 0x0000000c00888947 */ /* 0x000fea0003800000 */
[----:B------:R-:W0:Y:S01]  /*5ce0*/  S2UR UR9, SR_CgaCtaId ;  /* 0x00000000000979c3 */ /* 0x000e220000008800 */
[----:B------:R-:W-:Y:S01]  /*5cf0*/  ULDC UR5, c[0x0][0x658] ;  /* 0x0001960000057ab9 */ /* 0x000fe20000000800 */
[----:B------:R-:W-:Y:S01]  /*5d00*/  UMOV UR10, 0xffffffff ;  /* 0xffffffff000a7882 */ /* 0x000fe20000000000 */
[----:B------:R-:W-:Y:S01]  /*5d10*/  UMOV UR14, 0x1 ;  /* 0x00000001000e7882 */ /* 0x000fe20000000000 */
[----:B------:R-:W-:Y:S01]  /*5d20*/  USHF.L.U32 UR10, UR10, UR5, URZ ;  /* 0x000000050a0a7299 */ /* 0x000fe2000800063f */
[----:B------:R-:W-:Y:S01]  /*5d30*/  LOP3.LUT P0, RZ, R4, 0x1f, RZ, 0xc0, !PT ;  /* 0x0000001f04ff7812 */ /* 0x000fe2000780c0ff */
[----:B------:R-:W-:Y:S01]  /*5d40*/  BSSY B0, `(.L_x_172) ;  /* 0x00000db000007945 */ /* 0x000fe20003800000 */
[C---:B------:R-:W-:Y:S01]  /*5d50*/  ISETP.NE.AND P2, PT, R3.reuse, RZ, PT ;  /* 0x000000ff0300720c */ /* 0x040fe20003f45270 */
[----:B------:R-:W-:Y:S01]  /*5d60*/  IMAD.MOV.U32 R8, RZ, RZ, 0x1 ;  /* 0x00000001ff087424 */ /* 0x000fe200078e00ff */
[----:B------:R-:W-:Y:S01]  /*5d70*/  ISETP.NE.OR P0, PT, R3, RZ, !P0 ;  /* 0x000000ff0300720c */ /* 0x000fe20004705670 */
[----:B------:R-:W-:Y:S01]  /*5d80*/  IMAD.MOV.U32 R0, RZ, RZ, 0x1 ;  /* 0x00000001ff007424 */ /* 0x000fe200078e00ff */
[----:B------:R-:W-:Y:S01]  /*5d90*/  LOP3.LUT R6, R16, 0x2, RZ, 0xfc, !PT ;  /* 0x0000000210067812 */ /* 0x000fe200078efcff */
[----:B------:R-:W-:Y:S01]  /*5da0*/  IMAD.MOV.U32 R7, RZ, RZ, RZ ;  /* 0x000000ffff077224 */ /* 0x000fe200078e00ff */
[----:B------:R-:W-:Y:S01]  /*5db0*/  ULDC UR4, c[0x0][0x600] ;  /* 0x0001800000047ab9 */ /* 0x000fe20000000800 */
[----:B------:R-:W-:Y:S01]  /*5dc0*/  UMOV UR19, 0x11 ;  /* 0x0000001100137882 */ /* 0x000fe20000000000 */
[----:B------:R-:W-:-:S02]  /*5dd0*/  UIADD3 UR25, UR40, 0x1, URZ ;  /* 0x0000000128197890 */ /* 0x000fc4000fffe03f */
[----:B------:R-:W-:Y:S02]  /*5de0*/  UIADD3 UR4, UR4, -0x1, URZ ;  /* 0xffffffff04047890 */ /* 0x000fe4000fffe03f */
[----:B------:R-:W-:Y:S01]  /*5df0*/  USHF.L.U32 UR5, UR14, UR5, URZ ;  /* 0x000000050e057299 */ /* 0x000fe2000800063f */
[----:B------:R-:W-:Y:S01]  /*5e00*/  ULDC.64 UR26, c[0x0][0x198] ;  /* 0x00006600001a7ab9 */ /* 0x000fe20000000a00 */
[----:B0-----:R-:W-:Y:S02]  /*5e10*/  USHF.R.U32.HI UR24, URZ, 0x2, UR9 ;  /* 0x000000023f187899 */ /* 0x001fe40008011609 */
[----:B------:R-:W-:Y:S02]  /*5e20*/  ULOP3.LUT UR8, UR9, 0x3, URZ, 0xc0, !UPT ;  /* 0x0000000309087892 */ /* 0x000fe4000f8ec03f */
[----:B------:R-:W-:Y:S02]  /*5e30*/  USHF.L.U32 UR6, UR9, 0x5, URZ ;  /* 0x0000000509067899 */ /* 0x000fe4000800063f */
[----:B------:R-:W-:-:S02]  /*5e40*/  USHF.L.U32 UR7, UR9, 0xb, URZ ;  /* 0x0000000b09077899 */ /* 0x000fc4000800063f */
[----:B------:R-:W-:Y:S02]  /*5e50*/  ULOP3.LUT UR9, UR9, 0xfffffffc, URZ, 0xc0, !UPT ;  /* 0xfffffffc09097892 */ /* 0x000fe4000f8ec03f */
[----:B------:R-:W-:Y:S02]  /*5e60*/  UISETP.GT.U32.AND UP0, UPT, UR8, 0xffff, UPT ;  /* 0x0000ffff0800788c */ /* 0x000fe4000bf04070 */
[----:B------:R-:W-:Y:S02]  /*5e70*/  ULOP3.LUT UR11, UR9, 0x1, URZ, 0xfc, !UPT ;  /* 0x00000001090b7892 */ /* 0x000fe4000f8efc3f */
[----:B------:R-:W-:Y:S02]  /*5e80*/  ULOP3.LUT UR12, UR9, 0x2, URZ, 0xfc, !UPT ;  /* 0x00000002090c7892 */ /* 0x000fe4000f8efc3f */
[----:B------:R-:W-:Y:S02]  /*5e90*/  ULOP3.LUT UR13, UR7, 0x1800, URZ, 0xc0, !UPT ;  /* 0x00001800070d7892 */ /* 0x000fe4000f8ec03f */
[----:B------:R-:W-:-:S02]  /*5ea0*/  ULOP3.LUT UR7, URZ, UR10, URZ, 0x33, !UPT ;  /* 0x0000000a3f077292 */ /* 0x000fc4000f8e333f */
[----:B------:R-:W-:Y:S02]  /*5eb0*/  USHF.L.U32 UR10, UR14, UR9, URZ ;  /* 0x000000090e0a7299 */ /* 0x000fe4000800063f */
[----:B------:R-:W-:Y:S02]  /*5ec0*/  ULOP3.LUT UR9, UR9, 0x3, URZ, 0xfc, !UPT ;  /* 0x0000000309097892 */ /* 0x000fe4000f8efc3f */
[----:B------:R-:W-:Y:S02]  /*5ed0*/  USHF.L.U32 UR11, UR14, UR11, URZ ;  /* 0x0000000b0e0b7299 */ /* 0x000fe4000800063f */
[----:B------:R-:W-:Y:S02]  /*5ee0*/  USHF.L.U32 UR12, UR14, UR12, URZ ;  /* 0x0000000c0e0c7299 */ /* 0x000fe4000800063f */
[----:B------:R-:W-:Y:S02]  /*5ef0*/  USEL UR8, UR8, 0xffff, !UP0 ;  /* 0x0000ffff08087887 */ /* 0x000fe4000c000000 */
[----:B------:R-:W-:-:S02]  /*5f00*/  USHF.L.U32 UR9, UR14, UR9, URZ ;  /* 0x000000090e097299 */ /* 0x000fc4000800063f */
[----:B------:R-:W-:Y:S02]  /*5f10*/  ULOP3.LUT UR10, UR12, UR10, UR11, 0xfe, !UPT ;  /* 0x0000000a0c0a7292 */ /* 0x000fe4000f8efe0b */
[----:B------:R-:W-:Y:S02]  /*5f20*/  ULOP3.LUT UR8, UR8, 0xffff, URZ, 0xc0, !UPT ;  /* 0x0000ffff08087892 */ /* 0x000fe4000f8ec03f */
[----:B------:R-:W-:Y:S02]  /*5f30*/  ULEA UR28, UR24, 0x200, 0xb ;  /* 0x00000200181c7891 */ /* 0x000fe4000f8e583f */
[----:B------:R-:W-:Y:S02]  /*5f40*/  ULOP3.LUT UR6, UR6, 0x60, URZ, 0xc0, !UPT ;  /* 0x0000006006067892 */ /* 0x000fe4000f8ec03f */
[----:B------:R-:W-:Y:S02]  /*5f50*/  ULOP3.LUT UR13, UR13, 0x12200, URZ, 0xfc, !UPT ;  /* 0x000122000d0d7892 */ /* 0x000fe4000f8efc3f */
[----:B------:R-:W-:-:S02]  /*5f60*/  ULOP3.LUT UR18, UR10, UR9, URZ, 0xfc, !UPT ;  /* 0x000000090a127292 */ /* 0x000fc4000f8efc3f */
[----:B------:R-:W-:-:S12]  /*5f70*/  USHF.L.U32 UR19, UR19, UR8, URZ ;  /* 0x0000000813137299 */ /* 0x000fd8000800063f */
.L_x_184:
[----:B------:R-:W-:-:S03]  /*5f80*/  UMOV UR8, 0xffffffff ;  /* 0xffffffff00087882 */ /* 0x000fc60000000000 */
[----:B------:R-:W-:Y:S05]  /*5f90*/  BRA.DIV UR8, `(.L_x_173) ;  /* 0x0000001608e47947 */ /* 0x000fea000b800000 */
[----:B------:R-:W-:-:S13]  /*5fa0*/  ELECT P6, URZ, PT ;  /* 0x00000000003f782f */ /* 0x000fda00038c0000 */
.L_x_211:
[----:B------:R-:W0:Y:S01]  /*5fb0*/  LDC R3, c[0x0][0x28c] ;  /* 0x0000a300ff037b82 */ /* 0x000e220000000800 */
[----:B------:R-:W-:Y:S01]  /*5fc0*/  BSSY B1, `(.L_x_174) ;  /* 0x000003a000017945 */ /* 0x000fe20003800000 */
[----:B0-----:R-:W-:-:S13]  /*5fd0*/  ISETP.LT.OR P6, PT, R3, 0x1, !P6 ;  /* 0x000000010300780c */ /* 0x001fda00077c1670 */
[----:B------:R-:W-:Y:S05]  /*5fe0*/  @P6 BRA `(.L_x_175) ;  /* 0x0000000000dc6947 */ /* 0x000fea0003800000 */
[----:B------:R-:W-:Y:S01]  /*5ff0*/  LEA R19, R19, UR24, 0x1 ;  /* 0x0000001813137c11 */ /* 0x000fe2000f8e08ff */
[----:B------:R-:W-:Y:S01]  /*6000*/  IMAD.MOV.U32 R12, RZ, RZ, RZ ;  /* 0x000000ffff0c7224 */ /* 0x000fe200078e00ff */
[----:B------:R-:W-:Y:S01]  /*6010*/  LEA R22, R22, UR6, 0x7 ;  /* 0x0000000616167c11 */ /* 0x000fe2000f8e38ff */
[----:B------:R-:W-:Y:S02]  /*6020*/  IMAD.U32 R13, RZ, RZ, UR25 ;  /* 0x00000019ff0d7e24 */ /* 0x000fe4000f8e00ff */
[----:B------:R-:W-:Y:S02]  /*6030*/  IMAD.MOV.U32 R3, RZ, RZ, R0 ;  /* 0x000000ffff037224 */ /* 0x000fe400078e0000 */
[----:B------:R-:W-:Y:S02]  /*6040*/  IMAD.MOV.U32 R4, RZ, RZ, R7 ;  /* 0x000000ffff047224 */ /* 0x000fe400078e0007 */
[----:B------:R-:W-:-:S07]  /*6050*/  IMAD.SHL.U32 R19, R19, 0x20, RZ ;  /* 0x0000002013137824 */ /* 0x000fce00078e00ff */
.L_x_179:
[----:B------:R-:W0:Y:S01]  /*6060*/  S2R R10, SR_CgaCtaId ;  /* 0x00000000000a7919 */ /* 0x000e220000008800 */
[----:B------:R-:W-:Y:S01]  /*6070*/  MOV R5, 0x400 ;  /* 0x0000040000057802 */ /* 0x000fe20000000f00 */
[----:B------:R-:W1:Y:S03]  /*6080*/  @!P2 LDC R9, c[0x0][0x500] ;  /* 0x00014000ff09ab82 */ /* 0x000e660000000800 */
[----:B0-----:R-:W-:Y:S02]  /*6090*/  LEA R11, R10, R5, 0x18 ;  /* 0x000000050a0b7211 */ /* 0x001fe400078ec0ff */
[----:B------:R-:W-:-:S03]  /*60a0*/  SHF.L.U32 R5, R3, 0x1f, RZ ;  /* 0x0000001f03057819 */ /* 0x000fc600000006ff */
[----:B------:R-:W-:-:S04]  /*60b0*/  IMAD R10, R4, 0x8, R11 ;  /* 0x00000008040a7824 */ /* 0x000fc800078e020b */
[----:B------:R-:W0:Y:S02]  /*60c0*/  SYNCS.PHASECHK.TRANS64.TRYWAIT P1, [R10+URZ+0x90], R5 ;  /* 0x000090050a0075a7 */ /* 0x000e24000802017f */
[----:B01----:R-:W-:Y:S05]  /*60d0*/  @!P1 BRA `(.L_x_176) ;  /* 0x0000001400b49947 */ /* 0x003fea0003800000 */
.L_x_212:
[----:B0-----:R-:W-:Y:S01]  /*60e0*/  PRMT R5, R6, 0x9910, RZ ;  /* 0x0000991006057816 */ /* 0x001fe200000000ff */
[----:B------:R0:W-:Y:S03]  /*60f0*/  @!P2 SYNCS.ARRIVE.TRANS64 RZ, [R10+URZ], R9 ;  /* 0x000000090affa9a7 */ /* 0x0001e6000800003f */
[----:B------:R-:W-:-:S13]  /*6100*/  ISETP.NE.AND P1, PT, R5, 0x2, PT ;  /* 0x000000020500780c */ /* 0x000fda0003f25270 */
[----:B0-----:R-:W-:Y:S05]  /*6110*/  @P1 BRA `(.L_x_177) ;  /* 0x0000000000041947 */ /* 0x001fea0003800000 */
[----:B------:R-:W-:Y:S01]  /*6120*/  BPT.TRAP 0x1 ;  /* 0x000000040000795c */ /* 0x000fe20000300000 */
.L_x_177:
[----:B------:R-:W-:Y:S05]  /*6130*/  @P0 BRA `(.L_x_178) ;  /* 0x0000000000040947 */ /* 0x000fea0003800000 */
[----:B------:R-:W-:Y:S01]  /*6140*/  BPT.TRAP 0x1 ;  /* 0x000000040000795c */ /* 0x000fe20000300000 */
.L_x_178:
[----:B------:R-:W-:Y:S01]  /*6150*/  R2UR UR11, R4 ;  /* 0x00000000040b72ca */ /* 0x000fe200000e0000 */
[----:B------:R-:W-:Y:S01]  /*6160*/  VIADD R13, R13, 0xffffffff ;  /* 0xffffffff0d0d7836 */ /* 0x000fe20000000000 */
[----:B------:R-:W-:Y:S01]  /*6170*/  R2UR UR21, R11 ;  /* 0x000000000b1572ca */ /* 0x000fe200000e0000 */
[----:B------:R-:W-:Y:S01]  /*6180*/  UIADD3 UR14, UP0, UR26, 0xf0, URZ ;  /* 0x000000f01a0e7890 */ /* 0x000fe2000ff1e03f */
[----:B------:R-:W-:Y:S01]  /*6190*/  R2UR UR22, R19 ;  /* 0x00000000131672ca */ /* 0x000fe200000e0000 */
[----:B------:R-:W-:Y:S01]  /*61a0*/  UIADD3 UR30, UP1, UR26, 0x1f0, URZ ;  /* 0x000001f01a1e7890 */ /* 0x000fe2000ff3e03f */
[----:B------:R-:W-:Y:S01]  /*61b0*/  R2UR UR9, R10 ;  /* 0x000000000a0972ca */ /* 0x000fe200000e0000 */
[----:B------:R-:W-:Y:S01]  /*61c0*/  UIADD3.X UR15, URZ, UR27, URZ, UP0, !UPT ;  /* 0x0000001b3f0f7290 */ /* 0x000fe200087fe43f */
[----:B------:R-:W-:Y:S01]  /*61d0*/  R2UR UR10, R12 ;  /* 0x000000000c0a72ca */ /* 0x000fe200000e0000 */
[----:B------:R-:W-:Y:S01]  /*61e0*/  UPRMT UR20, URZ, 0x5410, UR19 ;  /* 0x000054103f147896 */ /* 0x000fe20008000013 */
[----:B------:R-:W-:Y:S01]  /*61f0*/  R2UR UR12, R2 ;  /* 0x00000000020c72ca */ /* 0x000fe200000e0000 */
[----:B------:R-:W-:Y:S01]  /*6200*/  VIADD R4, R4, 0x1 ;  /* 0x0000000104047836 */ /* 0x000fe20000000000 */
[----:B------:R-:W-:Y:S01]  /*6210*/  R2UR UR23, R22 ;  /* 0x00000000161772ca */ /* 0x000fe200000e0000 */
[----:B------:R-:W-:Y:S01]  /*6220*/  ULEA UR8, UR11, UR28, 0xc ;  /* 0x0000001c0b087291 */ /* 0x000fe2000f8e603f */
[----:B------:R-:W-:Y:S01]  /*6230*/  ISETP.GT.AND P3, PT, R13, 0x1, PT ;  /* 0x000000010d00780c */ /* 0x000fe20003f64270 */
[----:B------:R-:W-:Y:S01]  /*6240*/  ULEA UR11, UR11, UR13, 0xd ;  /* 0x0000000d0b0b7291 */ /* 0x000fe2000f8e683f */
[----:B------:R-:W-:Y:S01]  /*6250*/  ISETP.NE.AND P1, PT, R4, 0x12, PT ;  /* 0x000000120400780c */ /* 0x000fe20003f25270 */
[----:B------:R-:W-:Y:S01]  /*6260*/  UIADD3 UR8, UR21, UR8, URZ ;  /* 0x0000000815087290 */ /* 0x000fe2000fffe03f */
[----:B------:R-:W-:Y:S01]  /*6270*/  VIADD R12, R12, 0x40 ;  /* 0x000000400c0c7836 */ /* 0x000fe20000000000 */
[----:B------:R-:W-:Y:S01]  /*6280*/  UIADD3 UR21, UR21, UR11, URZ ;  /* 0x0000000b15157290 */ /* 0x000fe2000fffe03f */
[----:B------:R-:W-:Y:S01]  /*6290*/  SEL R10, RZ, 0x1, P1 ;  /* 0x00000001ff0a7807 */ /* 0x000fe20000800000 */
[----:B------:R-:W-:Y:S01]  /*62a0*/  UPRMT UR29, URZ, 0x5410, UR18 ;  /* 0x000054103f1d7896 */ /* 0x000fe20008000012 */
[----:B------:R-:W-:Y:S01]  /*62b0*/  SEL R4, R4, RZ, P1 ;  /* 0x000000ff04047207 */ /* 0x000fe20000800000 */
[----:B------:R-:W-:Y:S01]  /*62c0*/  UIADD3.X UR31, URZ, UR27, URZ, UP1, !UPT ;  /* 0x0000001b3f1f7290 */ /* 0x000fe20008ffe43f */
[----:B------:R-:W-:Y:S01]  /*62d0*/  LOP3.LUT R3, R3, R10, RZ, 0x3c, !PT ;  /* 0x0000000a03037212 */ /* 0x000fe200078e3cff */
[----:B------:R-:W-:Y:S01]  /*62e0*/  UMOV UR16, 0x0 ;  /* 0x0000000000107882 */ /* 0x000fe20000000000 */
[----:B------:R-:W-:Y:S01]  /*62f0*/  UMOV UR17, 0x10000000 ;  /* 0x1000000000117882 */ /* 0x000fe20000000000 */
[----:B------:R-:W-:-:S02]  /*6300*/  UMOV UR11, UR22 ;  /* 0x00000016000b7c82 */ /* 0x000fc40008000000 */
[----:B------:R0:W-:Y:S02]  /*6310*/  UTMALDG.3D.MULTICAST [UR8], [UR14], UR20, desc[UR16] ;  /* 0x000010080e0073b4 */ /* 0x0001e40008011814 */
[----:B0-----:R-:W-:Y:S01]  /*6320*/  UMOV UR8, UR21 ;  /* 0x0000001500087c82 */ /* 0x001fe20008000000 */
[----:B------:R-:W-:Y:S02]  /*6330*/  UMOV UR11, UR23 ;  /* 0x00000017000b7c82 */ /* 0x000fe40008000000 */
[----:B------:R0:W-:Y:S02]  /*6340*/  UTMALDG.3D.MULTICAST [UR8], [UR30], UR29, desc[UR16] ;  /* 0x000010081e0073b4 */ /* 0x0001e4000801181d */
[----:B0-----:R-:W-:Y:S05]  /*6350*/  @P3 BRA `(.L_x_179) ;  /* 0xfffffffc00403947 */ /* 0x001fea000383ffff */
.L_x_175:
[----:B------:R-:W-:Y:S05]  /*6360*/  BSYNC B1 ;  /* 0x0000000000017941 */ /* 0x000fea0003800000 */
.L_x_174:
[----:B------:R-:W2:Y:S01]  /*6370*/  LDL.64 R10, [R1] ;  /* 0x00000000010a7983 */ /* 0x000ea20000100a00 */
[----:B------:R-:W-:Y:S01]  /*6380*/  LOP3.LUT P4, RZ, R8, 0xff, RZ, 0xc0, !PT ;  /* 0x000000ff08ff7812 */ /* 0x000fe2000788c0ff */
[----:B------:R-:W-:Y:S01]  /*6390*/  VIADD R4, R7, UR40 ;  /* 0x0000002807047c36 */ /* 0x000fe20008000000 */
[----:B------:R-:W-:Y:S01]  /*63a0*/  ULDC.64 UR8, c[0x0][0x650] ;  /* 0x0001940000087ab9 */ /* 0x000fe20000000a00 */
[----:B------:R-:W-:Y:S01]  /*63b0*/  IMAD.U32 R7, RZ, RZ, UR40 ;  /* 0x00000028ff077e24 */ /* 0x000fe2000f8e00ff */
[----:B------:R-:W-:Y:S01]  /*63c0*/  UISETP.GE.U32.AND UP0, UPT, UR40, 0x12, UPT ;  /* 0x000000122800788c */ /* 0x000fe2000bf06070 */
[----:B------:R-:W-:Y:S01]  /*63d0*/  BSSY B1, `(.L_x_180) ;  /* 0x000006f000017945 */ /* 0x000fe20003800000 */
[----:B------:R-:W-:Y:S01]  /*63e0*/  ISETP.GT.U32.AND P1, PT, R4, 0x11, PT ;  /* 0x000000110400780c */ /* 0x000fe20003f24070 */
[----:B------:R-:W-:Y:S01]  /*63f0*/  IMAD.MOV.U32 R19, RZ, RZ, -0x1 ;  /* 0xffffffffff137424 */ /* 0x000fe200078e00ff */
[----:B------:R-:W-:Y:S01]  /*6400*/  PRMT R8, RZ, 0x7610, R8 ;  /* 0x00007610ff087816 */ /* 0x000fe20000000008 */
[----:B------:R-:W-:Y:S01]  /*6410*/  IMAD.MOV.U32 R22, RZ, RZ, -0x1 ;  /* 0xffffffffff167424 */ /* 0x000fe200078e00ff */
[----:B------:R-:W-:-:S02]  /*6420*/  ISETP.LT.U32.AND P1, PT, R7, 0x12, P1 ;  /* 0x000000120700780c */ /* 0x000fc40000f21070 */
[----:B------:R-:W-:Y:S01]  /*6430*/  PLOP3.LUT P3, PT, PT, PT, UP0, 0x80, 0x0 ;  /* 0x000000000000781c */ /* 0x000fe20003f6f008 */
[----:B------:R-:W0:Y:S01]  /*6440*/  @P4 S2R R3, SR_CgaCtaId ;  /* 0x0000000000034919 */ /* 0x000e220000008800 */
[----:B------:R-:W-:-:S04]  /*6450*/  @P4 MOV R2, 0x400 ;  /* 0x0000040000024802 */ /* 0x000fc80000000f00 */
[----:B0-----:R-:W-:Y:S01]  /*6460*/  @P4 LEA R5, R3, R2, 0x18 ;  /* 0x0000000203054211 */ /* 0x001fe200078ec0ff */
[----:B------:R-:W-:-:S03]  /*6470*/  IMAD.WIDE.U32 R2, R4, 0x38e38e39, RZ ;  /* 0x38e38e3904027825 */ /* 0x000fc600078e00ff */
[----:B------:R0:W-:Y:S01]  /*6480*/  @P4 SYNCS.ARRIVE.TRANS64.A1T0 RZ, [R5+URZ+0x158], RZ ;  /* 0x000158ff05ff49a7 */ /* 0x0001e2000810003f */
[----:B------:R-:W-:Y:S01]  /*6490*/  IMAD.MOV.U32 R2, RZ, RZ, -0x1 ;  /* 0xffffffffff027424 */ /* 0x000fe200078e00ff */
[----:B0-----:R-:W-:Y:S02]  /*64a0*/  SHF.R.U32.HI R5, RZ, 0x2, R3 ;  /* 0x00000002ff057819 */ /* 0x001fe40000011603 */
[----:B------:R-:W-:-:S03]  /*64b0*/  SEL R3, RZ, 0x1, !P1 ;  /* 0x00000001ff037807 */ /* 0x000fc60004800000 */
[----:B------:R-:W-:Y:S01]  /*64c0*/  IMAD R7, R5, -0x12, R4 ;  /* 0xffffffee05077824 */ /* 0x000fe200078e0204 */
[----:B------:R-:W-:Y:S02]  /*64d0*/  LOP3.LUT R0, R0, R3, RZ, 0x3c, !PT ;  /* 0x0000000300007212 */ /* 0x000fe400078e3cff */
[----:B------:R-:W-:Y:S02]  /*64e0*/  PRMT R3, RZ, 0x7610, R3 ;  /* 0x00007610ff037816 */ /* 0x000fe40000000003 */
[----:B------:R-:W-:Y:S02]  /*64f0*/  @P3 LOP3.LUT R0, R0, 0x1, R5, 0x78, !PT ;  /* 0x0000000100003812 */ /* 0x000fe400078e7805 */
[----:B--2---:R-:W-:-:S04]  /*6500*/  IADD3 R18, P4, R18, R10, RZ ;  /* 0x0000000a12127210 */ /* 0x004fc80007f9e0ff */
[----:B------:R-:W-:Y:S01]  /*6510*/  ISETP.GE.U32.AND P1, PT, R18, UR8, PT ;  /* 0x0000000812007c0c */ /* 0x000fe2000bf26070 */
[----:B------:R-:W-:-:S05]  /*6520*/  IMAD.X R17, R17, 0x1, R23, P4 ;  /* 0x0000000111117824 */ /* 0x000fca00020e0617 */
[----:B------:R-:W-:-:S13]  /*6530*/  ISETP.GE.U32.AND.EX P1, PT, R17, UR9, PT, P1 ;  /* 0x0000000911007c0c */ /* 0x000fda000bf26110 */
[----:B------:R-:W-:Y:S05]  /*6540*/  @P1 BRA `(.L_x_181) ;  /* 0x00000004005c1947 */ /* 0x000fea0003800000 */
[----:B------:R-:W0:Y:S01]  /*6550*/  S2R R11, SR_CTAID.X ;  /* 0x00000000000b7919 */ /* 0x000e220000002500 */
[----:B------:R-:W-:Y:S01]  /*6560*/  ULDC.64 UR8, c[0x0][0x628] ;  /* 0x00018a0000087ab9 */ /* 0x000fe20000000a00 */
[----:B------:R-:W1:Y:S01]  /*6570*/  LDC R12, c[0x0][0x144] ;  /* 0x00005100ff0c7b82 */ /* 0x000e620000000800 */
[----:B------:R-:W-:Y:S01]  /*6580*/  ISETP.NE.U32.AND P1, PT, RZ, UR8, PT ;  /* 0x00000008ff007c0c */ /* 0x000fe2000bf25070 */
[----:B------:R-:W2:Y:S01]  /*6590*/  S2R R9, SR_CTAID.Y ;  /* 0x0000000000097919 */ /* 0x000ea20000002600 */
[----:B------:R-:W-:Y:S01]  /*65a0*/  ULDC UR10, c[0x0][0x150] ;  /* 0x00005400000a7ab9 */ /* 0x000fe20000000800 */
[----:B------:R-:W-:Y:S01]  /*65b0*/  ULDC UR11, c[0x0][0x630] ;  /* 0x00018c00000b7ab9 */ /* 0x000fe20000000800 */
[----:B------:R-:W-:Y:S01]  /*65c0*/  ISETP.NE.AND.EX P1, PT, RZ, UR9, PT, P1 ;  /* 0x00000009ff007c0c */ /* 0x000fe2000bf25310 */
[----:B------:R-:W-:Y:S01]  /*65d0*/  IMAD.MOV.U32 R2, RZ, RZ, R18 ;  /* 0x000000ffff027224 */ /* 0x000fe200078e0012 */
[----:B0-----:R-:W-:-:S05]  /*65e0*/  I2FP.F32.U32 R3, R11 ;  /* 0x0000000b00037245 */ /* 0x001fca0000201000 */
[----:B------:R-:W-:Y:S01]  /*65f0*/  FMUL R14, R3, UR10 ;  /* 0x0000000a030e7c20 */ /* 0x000fe20008400000 */
[----:B------:R-:W-:-:S05]  /*6600*/  IMAD.MOV.U32 R3, RZ, RZ, R17 ;  /* 0x000000ffff037224 */ /* 0x000fca00078e0011 */
[----:B--2---:R-:W-:Y:S05]  /*6610*/  @!P1 BRA `(.L_x_182) ;  /* 0x0000000000289947 */ /* 0x004fea0003800000 */
[----:B------:R-:W-:Y:S02]  /*6620*/  ULDC UR10, c[0x0][0x634] ;  /* 0x00018d00000a7ab9 */ /* 0x000fe40000000800 */
[----:B------:R-:W-:-:S05]  /*6630*/  IADD3 R3, P1, R18, UR10, RZ ;  /* 0x0000000a12037c10 */ /* 0x000fca000ff3e0ff */
[----:B------:R-:W-:-:S04]  /*6640*/  IMAD.X R13, RZ, RZ, R17, P1 ;  /* 0x000000ffff0d7224 */ /* 0x000fc800008e0611 */
[----:B------:R-:W-:-:S04]  /*6650*/  IMAD.WIDE.U32 R4, R13, UR8, RZ ;  /* 0x000000080d047c25 */ /* 0x000fc8000f8e00ff */
[----:B------:R-:W-:-:S04]  /*6660*/  IMAD.WIDE.U32 R4, P1, R3, UR9, R4 ;  /* 0x0000000903047c25 */ /* 0x000fc8000f820004 */
[----:B------:R-:W-:-:S04]  /*6670*/  IMAD.WIDE.U32 R2, R3, UR8, RZ ;  /* 0x0000000803027c25 */ /* 0x000fc8000f8e00ff */
[----:B------:R-:W-:Y:S01]  /*6680*/  IMAD.MOV.U32 R2, RZ, RZ, R5 ;  /* 0x000000ffff027224 */ /* 0x000fe200078e0005 */
[----:B------:R-:W-:Y:S01]  /*6690*/  IADD3 RZ, P3, R3, R4, RZ ;  /* 0x0000000403ff7210 */ /* 0x000fe20007f7e0ff */
[----:B------:R-:W-:-:S04]  /*66a0*/  IMAD.X R3, RZ, RZ, RZ, P1 ;  /* 0x000000ffff037224 */ /* 0x000fc800008e06ff */
[----:B------:R-:W-:-:S08]  /*66b0*/  IMAD.WIDE.U32.X R2, R13, UR9, R2, P3 ;  /* 0x000000090d027c25 */ /* 0x000fd000098e0402 */
.L_x_182:
[--C-:B------:R-:W-:Y:S01]  /*66c0*/  SHF.R.U64 R10, R2, UR11, R3.reuse ;  /* 0x0000000b020a7c19 */ /* 0x100fe20008001203 */
[----:B------:R-:W0:Y:S01]  /*66d0*/  F2I.U32.TRUNC.NTZ R14, R14 ;  /* 0x0000000e000e7305 */ /* 0x000e22000020f000 */
[----:B------:R-:W-:Y:S01]  /*66e0*/  SHF.R.U32.HI R2, RZ, UR11, R3 ;  /* 0x0000000bff027c19 */ /* 0x000fe20008011603 */
[----:B------:R-:W-:Y:S01]  /*66f0*/  ULDC.64 UR8, c[0x0][0x620] ;  /* 0x0001880000087ab9 */ /* 0x000fe20000000a00 */
[----:B------:R-:W-:Y:S01]  /*6700*/  IADD3 R5, P1, RZ, -R10, RZ ;  /* 0x8000000aff057210 */ /* 0x000fe20007f3e0ff */
[----:B------:R-:W-:Y:S01]  /*6710*/  IMAD.MOV.U32 R3, RZ, RZ, R17 ;  /* 0x000000ffff037224 */ /* 0x000fe200078e0011 */
[----:B------:R-:W-:-:S03]  /*6720*/  ULDC.64 UR10, c[0x0][0x640] ;  /* 0x00019000000a7ab9 */ /* 0x000fc60000000a00 */
[----:B------:R-:W-:Y:S01]  /*6730*/  IMAD.X R2, RZ, RZ, ~R2, P1 ;  /* 0x000000ffff027224 */ /* 0x000fe200008e0e02 */
[----:B------:R-:W-:-:S03]  /*6740*/  ISETP.NE.U32.AND P1, PT, RZ, UR10, PT ;  /* 0x0000000aff007c0c */ /* 0x000fc6000bf25070 */
[----:B------:R-:W-:Y:S01]  /*6750*/  IMAD R4, R2, UR8, RZ ;  /* 0x0000000802047c24 */ /* 0x000fe2000f8e02ff */
[----:B------:R-:W-:Y:S01]  /*6760*/  ISETP.NE.AND.EX P1, PT, RZ, UR11, PT, P1 ;  /* 0x0000000bff007c0c */ /* 0x000fe2000bf25310 */
[----:B------:R-:W-:-:S04]  /*6770*/  IMAD.MOV.U32 R2, RZ, RZ, R18 ;  /* 0x000000ffff027224 */ /* 0x000fc800078e0012 */
[----:B------:R-:W-:Y:S01]  /*6780*/  IMAD.WIDE.U32 R2, R5, UR8, R2 ;  /* 0x0000000805027c25 */ /* 0x000fe2000f8e0002 */
[----:B------:R-:W-:-:S03]  /*6790*/  ULDC UR8, c[0x0][0x618] ;  /* 0x0001860000087ab9 */ /* 0x000fc60000000800 */
[----:B------:R-:W-:Y:S01]  /*67a0*/  IMAD R5, R5, UR9, R4 ;  /* 0x0000000905057c24 */ /* 0x000fe2000f8e0204 */
[----:B------:R-:W-:Y:S01]  /*67b0*/  ULDC UR9, c[0x0][0x154] ;  /* 0x0000550000097ab9 */ /* 0x000fe20000000800 */
[----:B0-----:R-:W-:Y:S02]  /*67c0*/  IMAD.MOV R4, RZ, RZ, -R14 ;  /* 0x000000ffff047224 */ /* 0x001fe400078e0a0e */
[----:B------:R-:W0:Y:S01]  /*67d0*/  LDC R14, c[0x0][0x148] ;  /* 0x00005200ff0e7b82 */ /* 0x000e220000000800 */
[----:B------:R-:W-:Y:S02]  /*67e0*/  IMAD.IADD R3, R3, 0x1, R5 ;  /* 0x0000000103037824 */ /* 0x000fe400078e0205 */
[----:B-1----:R-:W-:Y:S01]  /*67f0*/  IMAD R11, R12, R4, R11 ;  /* 0x000000040c0b7224 */ /* 0x002fe200078e020b */
[----:B------:R-:W-:Y:S02]  /*6800*/  I2FP.F32.U32 R4, R9 ;  /* 0x0000000900047245 */ /* 0x000fe40000201000 */
[----:B------:R-:W-:-:S02]  /*6810*/  SHF.R.U64 R12, R2, UR8, R3 ;  /* 0x00000008020c7c19 */ /* 0x000fc40008001203 */
[----:B------:R-:W-:Y:S01]  /*6820*/  SHF.R.U32.HI R3, RZ, UR8, R3 ;  /* 0x00000008ff037c19 */ /* 0x000fe20008011603 */
[----:B------:R-:W-:Y:S01]  /*6830*/  FMUL R4, R4, UR9 ;  /* 0x0000000904047c20 */ /* 0x000fe20008400000 */
[----:B------:R-:W-:Y:S02]  /*6840*/  ULDC UR8, c[0x0][0x608] ;  /* 0x0001820000087ab9 */ /* 0x000fe40000000800 */
[--C-:B------:R-:W-:Y:S01]  /*6850*/  SHF.R.U64 R15, R12, UR8, R3.reuse ;  /* 0x000000080c0f7c19 */ /* 0x100fe20008001203 */
[----:B------:R1:W2:Y:S01]  /*6860*/  F2I.U32.TRUNC.NTZ R20, R4 ;  /* 0x0000000400147305 */ /* 0x0002a2000020f000 */
[----:B------:R-:W-:Y:S01]  /*6870*/  SHF.R.U32.HI R2, RZ, UR8, R3 ;  /* 0x00000008ff027c19 */ /* 0x000fe20008011603 */
[----:B------:R-:W-:-:S03]  /*6880*/  ULDC UR8, c[0x0][0x658] ;  /* 0x0001960000087ab9 */ /* 0x000fc60000000800 */
[--C-:B------:R-:W-:Y:S02]  /*6890*/  SHF.R.U64 R13, R15, UR8, R2.reuse ;  /* 0x000000080f0d7c19 */ /* 0x100fe40008001202 */
[----:B------:R-:W-:-:S03]  /*68a0*/  SHF.R.U32.HI R19, RZ, UR8, R2 ;  /* 0x00000008ff137c19 */ /* 0x000fc60008011602 */
[----:B------:R-:W-:Y:S02]  /*68b0*/  IMAD.MOV.U32 R2, RZ, RZ, R13 ;  /* 0x000000ffff027224 */ /* 0x000fe400078e000d */
[----:B------:R-:W-:Y:S01]  /*68c0*/  IMAD.MOV.U32 R3, RZ, RZ, R19 ;  /* 0x000000ffff037224 */ /* 0x000fe200078e0013 */
[----:B-1----:R-:W-:Y:S06]  /*68d0*/  @!P1 BRA `(.L_x_183) ;  /* 0x0000000000289947 */ /* 0x002fec0003800000 */
        /* <DEDUP_REMOVED lines=10> */
.L_x_183:
[----:B------:R-:W1:Y:S01]  /*6980*/  LDC R4, c[0x0][0x65c] ;  /* 0x00019700ff047b82 */ /* 0x000e620000000800 */
[----:B------:R-:W-:Y:S01]  /*6990*/  ULDC UR8, c[0x0][0x648] ;  /* 0x0001920000087ab9 */ /* 0x000fe20000000800 */
[----:B------:R-:W-:Y:S01]  /*69a0*/  LOP3.LUT R15, R15, UR7, RZ, 0xc0, !PT ;  /* 0x000000070f0f7c12 */ /* 0x000fe2000f8ec0ff */
[----:B--2---:R-:W-:Y:S01]  /*69b0*/  IMAD.MOV R20, RZ, RZ, -R20 ;  /* 0x000000ffff147224 */ /* 0x004fe200078e0a14 */
[----:B------:R-:W-:Y:S01]  /*69c0*/  SHF.R.U64 R2, R2, UR8, R3 ;  /* 0x0000000802027c19 */ /* 0x000fe20008001203 */
[----:B------:R-:W-:Y:S01]  /*69d0*/  ULDC UR8, c[0x0][0x638] ;  /* 0x00018e0000087ab9 */ /* 0x000fe20000000800 */
[----:B------:R-:W-:Y:S01]  /*69e0*/  LOP3.LUT R12, R12, UR4, RZ, 0xc0, !PT ;  /* 0x000000040c0c7c12 */ /* 0x000fe2000f8ec0ff */
[----:B------:R-:W-:Y:S01]  /*69f0*/  ULDC UR9, c[0x0][0x610] ;  /* 0x0001840000097ab9 */ /* 0x000fe20000000800 */
[----:B------:R-:W-:Y:S01]  /*6a00*/  IMAD.MOV.U32 R3, RZ, RZ, 0x1 ;  /* 0x00000001ff037424 */ /* 0x000fe200078e00ff */
[----:B-1----:R-:W-:Y:S01]  /*6a10*/  ISETP.NE.AND P1, PT, R4, 0x1, PT ;  /* 0x000000010400780c */ /* 0x002fe20003f25270 */
[----:B------:R-:W-:-:S02]  /*6a20*/  IMAD.MOV R4, RZ, RZ, -R2 ;  /* 0x000000ffff047224 */ /* 0x000fc400078e0a02 */
[----:B------:R-:W-:Y:S02]  /*6a30*/  IMAD R2, R2, UR5, R15 ;  /* 0x0000000502027c24 */ /* 0x000fe4000f8e020f */
[----:B------:R-:W-:Y:S01]  /*6a40*/  IMAD R13, R4, UR8, R13 ;  /* 0x00000008040d7c24 */ /* 0x000fe2000f8e020d */
[----:B------:R-:W-:-:S07]  /*6a50*/  ULDC UR8, c[0x0][0x600] ;  /* 0x0001800000087ab9 */ /* 0x000fce0000000800 */
[----:B0-----:R-:W-:-:S04]  /*6a60*/  @P1 IMAD R11, R14, R20, R9 ;  /* 0x000000140e0b1224 */ /* 0x001fc800078e0209 */
[----:B------:R-:W-:Y:S02]  /*6a70*/  IMAD R11, R2, UR9, R11 ;  /* 0x00000009020b7c24 */ /* 0x000fe4000f8e020b */
[----:B------:R-:W-:-:S05]  /*6a80*/  IMAD R2, R13, UR8, R12 ;  /* 0x000000080d027c24 */ /* 0x000fca000f8e020c */
[----:B------:R-:W-:Y:S02]  /*6a90*/  SEL R22, R2, R11, !P1 ;  /* 0x0000000b02167207 */ /* 0x000fe40004800000 */
[----:B------:R-:W-:Y:S01]  /*6aa0*/  SEL R19, R11, R2, !P1 ;  /* 0x000000020b137207 */ /* 0x000fe20004800000 */
[----:B------:R-:W-:-:S07]  /*6ab0*/  IMAD.MOV.U32 R2, RZ, RZ, R10 ;  /* 0x000000ffff027224 */ /* 0x000fce00078e000a */
.L_x_181:
[----:B------:R-:W-:Y:S05]  /*6ac0*/  BSYNC B1 ;  /* 0x0000000000017941 */ /* 0x000fea0003800000 */
.L_x_180:
[----:B------:R-:W-:-:S13]  /*6ad0*/  LOP3.LUT P1, RZ, R3, 0xff, RZ, 0xc0, !PT ;  /* 0x000000ff03ff7812 */ /* 0x000fda000782c0ff */
[----:B------:R-:W-:Y:S05]  /*6ae0*/  @P1 BRA `(.L_x_184) ;  /* 0xfffffff400241947 */ /* 0x000fea000383ffff */
[----:B------:R-:W-:Y:S05]  /*6af0*/  BSYNC B0 ;  /* 0x0000000000007941 */ /* 0x000fea0003800000 */
.L_x_172:
[----:B------:R-:W-:-:S03]  /*6b00*/  UMOV UR8, 0xffffffff ;  /* 0xffffffff00087882 */ /* 0x000fc60000000000 */
[----:B------:R-:W-:Y:S05]  /*6b10*/  BRA.DIV UR8, `(.L_x_185) ;  /* 0x0000000e08387947 */ /* 0x000fea000b800000 */
[----:B------:R-:W-:-:S13]  /*6b20*/  ELECT P6, URZ, PT ;  /* 0x00000000003f782f */ /* 0x000fda00038c0000 */
.L_x_215:
[----:B------:R-:W-:Y:S04]  /*6b30*/  BSSY B0, `(.L_x_186) ;  /* 0x00000a9000007945 */ /* 0x000fe80003800000 */
[----:B------:R-:W-:Y:S05]  /*6b40*/  @!P6 BRA `(.L_x_187) ;  /* 0x00000008009ce947 */ /* 0x000fea0003800000 */
[----:B------:R-:W-:-:S04]  /*6b50*/  LOP3.LUT R16, R16, 0x2, RZ, 0xfc, !PT ;  /* 0x0000000210107812 */ /* 0x000fc800078efcff */
[----:B------:R-:W-:-:S13]  /*6b60*/  ISETP.NE.AND P0, PT, R16, 0x3, PT ;  /* 0x000000031000780c */ /* 0x000fda0003f05270 */
[----:B------:R-:W-:Y:S05]  /*6b70*/  @!P0 BRA `(.L_x_188) ;  /* 0x0000000000048947 */ /* 0x000fea0003800000 */
[----:B------:R-:W-:Y:S01]  /*6b80*/  BPT.TRAP 0x1 ;  /* 0x000000040000795c */ /* 0x000fe20000300000 */
.L_x_188:
[----:B------:R-:W0:Y:S01]  /*6b90*/  S2R R3, SR_CgaCtaId ;  /* 0x0000000000037919 */ /* 0x000e220000008800 */
[----:B------:R-:W-:Y:S02]  /*6ba0*/  MOV R2, 0x400 ;  /* 0x0000040000027802 */ /* 0x000fe40000000f00 */
[----:B------:R-:W-:Y:S02]  /*6bb0*/  SHF.L.U32 R4, R0, 0x1f, RZ ;  /* 0x0000001f00047819 */ /* 0x000fe400000006ff */
[----:B0-----:R-:W-:-:S05]  /*6bc0*/  LEA R2, R3, R2, 0x18 ;  /* 0x0000000203027211 */ /* 0x001fca00078ec0ff */
[----:B------:R-:W-:-:S04]  /*6bd0*/  VIADD R2, R2, 0x90 ;  /* 0x0000009002027836 */ /* 0x000fc80000000000 */
[C---:B------:R-:W-:Y:S02]  /*6be0*/  IMAD R9, R7.reuse, 0x8, R2 ;  /* 0x0000000807097824 */ /* 0x040fe400078e0202 */
[----:B------:R-:W-:Y:S02]  /*6bf0*/  VIADD R7, R7, 0x1 ;  /* 0x0000000107077836 */ /* 0x000fe40000000000 */
[----:B------:R-:W0:Y:S03]  /*6c00*/  SYNCS.PHASECHK.TRANS64.TRYWAIT P0, [R9+URZ], R4 ;  /* 0x00000004090075a7 */ /* 0x000e26000800017f */
[----:B------:R-:W-:-:S04]  /*6c10*/  ISETP.NE.AND P1, PT, R7, 0x12, PT ;  /* 0x000000120700780c */ /* 0x000fc80003f25270 */
[----:B------:R-:W-:Y:S02]  /*6c20*/  SEL R3, RZ, 0x1, P1 ;  /* 0x00000001ff037807 */ /* 0x000fe40000800000 */
[----:B------:R-:W-:Y:S02]  /*6c30*/  SEL R7, R7, RZ, P1 ;  /* 0x000000ff07077207 */ /* 0x000fe40000800000 */
[----:B------:R-:W-:-:S03]  /*6c40*/  LOP3.LUT R6, R0, R3, RZ, 0x3c, !PT ;  /* 0x0000000300067212 */ /* 0x000fc600078e3cff */
[----:B------:R-:W-:Y:S01]  /*6c50*/  IMAD R8, R7, 0x8, R2 ;  /* 0x0000000807087824 */ /* 0x000fe200078e0202 */
[----:B------:R-:W-:Y:S01]  /*6c60*/  SHF.L.U32 R5, R6, 0x1f, RZ ;  /* 0x0000001f06057819 */ /* 0x000fe200000006ff */
[----:B0-----:R-:W-:Y:S06]  /*6c70*/  @!P0 BRA `(.L_x_189) ;  /* 0x0000000c00008947 */ /* 0x001fec0003800000 */
.L_x_216:
[----:B------:R-:W1:Y:S01]  /*6c80*/  SYNCS.PHASECHK.TRANS64.TRYWAIT P0, [R8+URZ], R5 ;  /* 0x00000005080075a7 */ /* 0x000e62000800017f */
[----:B------:R-:W-:-:S05]  /*6c90*/  VIADD R0, R7, 0x1 ;  /* 0x0000000107007836 */ /* 0x000fca0000000000 */
[----:B------:R-:W-:-:S04]  /*6ca0*/  ISETP.NE.AND P1, PT, R0, 0x12, PT ;  /* 0x000000120000780c */ /* 0x000fc80003f25270 */
[----:B------:R-:W-:Y:S02]  /*6cb0*/  SEL R3, RZ, 0x1, P1 ;  /* 0x00000001ff037807 */ /* 0x000fe40000800000 */
[----:B------:R-:W-:Y:S02]  /*6cc0*/  SEL R7, R0, RZ, P1 ;  /* 0x000000ff00077207 */ /* 0x000fe40000800000 */
[----:B------:R-:W-:-:S03]  /*6cd0*/  LOP3.LUT R6, R6, R3, RZ, 0x3c, !PT ;  /* 0x0000000306067212 */ /* 0x000fc600078e3cff */
[----:B0-----:R-:W-:Y:S01]  /*6ce0*/  IMAD R9, R7, 0x8, R2 ;  /* 0x0000000807097824 */ /* 0x001fe200078e0202 */
[----:B------:R-:W-:Y:S01]  /*6cf0*/  SHF.L.U32 R4, R6, 0x1f, RZ ;  /* 0x0000001f06047819 */ /* 0x000fe200000006ff */
[----:B-1----:R-:W-:Y:S06]  /*6d00*/  @!P0 BRA `(.L_x_190) ;  /* 0x0000000800f08947 */ /* 0x002fec0003800000 */
.L_x_217:
        /* <DEDUP_REMOVED lines=9> */
.L_x_218:
        /* <DEDUP_REMOVED lines=9> */
.L_x_219:
        /* <DEDUP_REMOVED lines=9> */
.L_x_220:
        /* <DEDUP_REMOVED lines=9> */
.L_x_221:
        /* <DEDUP_REMOVED lines=9> */
.L_x_222:
        /* <DEDUP_REMOVED lines=9> */
.L_x_223:
        /* <DEDUP_REMOVED lines=9> */
.L_x_224:
        /* <DEDUP_REMOVED lines=9> */
.L_x_225:
        /* <DEDUP_REMOVED lines=9> */
.L_x_226:
        /* <DEDUP_REMOVED lines=9> */
.L_x_227:
        /* <DEDUP_REMOVED lines=9> */
.L_x_228:
        /* <DEDUP_REMOVED lines=9> */
.L_x_229:
        /* <DEDUP_REMOVED lines=9> */
.L_x_230:
[----:B------:R-:W1:Y:S01]  /*7460*/  SYNCS.PHASECHK.TRANS64.TRYWAIT P0, [R8+URZ], R5 ;  /* 0x00000005080075a7 */ /* 0x000e62000800017f */
[----:B------:R-:W-:-:S05]  /*7470*/  VIADD R0, R7, 0x1 ;  /* 0x0000000107007836 */ /* 0x000fca0000000000 */
[----:B------:R-:W-:-:S04]  /*7480*/  ISETP.NE.AND P1, PT, R0, 0x12, PT ;  /* 0x000000120000780c */ /* 0x000fc80003f25270 */
[----:B------:R-:W-:Y:S02]  /*7490*/  SEL R3, RZ, 0x1, P1 ;  /* 0x00000001ff037807 */ /* 0x000fe40000800000 */
[----:B------:R-:W-:Y:S02]  /*74a0*/  SEL R7, R0, RZ, P1 ;  /* 0x000000ff00077207 */ /* 0x000fe40000800000 */
[----:B0-----:R-:W-:-:S03]  /*74b0*/  LOP3.LUT R9, R6, R3, RZ, 0x3c, !PT ;  /* 0x0000000306097212 */ /* 0x001fc600078e3cff */
[----:B------:R-:W-:Y:S01]  /*74c0*/  IMAD R11, R7, 0x8, R2 ;  /* 0x00000008070b7824 */ /* 0x000fe200078e0202 */
[----:B------:R-:W-:Y:S01]  /*74d0*/  SHF.L.U32 R6, R9, 0x1f, RZ ;  /* 0x0000001f09067819 */ /* 0x000fe200000006ff */
[----:B-1----:R-:W-:Y:S06]  /*74e0*/  @!P0 BRA `(.L_x_204) ;  /* 0x0000000800108947 */ /* 0x002fec0003800000 */
.L_x_231:
[----:B------:R-:W1:Y:S01]  /*74f0*/  SYNCS.PHASECHK.TRANS64.TRYWAIT P0, [R11+URZ], R6 ;  /* 0x000000060b0075a7 */ /* 0x000e62000800017f */
[----:B------:R-:W-:-:S05]  /*7500*/  VIADD R0, R7, 0x1 ;  /* 0x0000000107007836 */ /* 0x000fca0000000000 */
[----:B------:R-:W-:-:S04]  /*7510*/  ISETP.NE.AND P1, PT, R0, 0x12, PT ;  /* 0x000000120000780c */ /* 0x000fc80003f25270 */
[----:B------:R-:W-:Y:S02]  /*7520*/  SEL R4, RZ, 0x1, P1 ;  /* 0x00000001ff047807 */ /* 0x000fe40000800000 */
[----:B------:R-:W-:Y:S02]  /*7530*/  SEL R3, R0, RZ, P1 ;  /* 0x000000ff00037207 */ /* 0x000fe40000800000 */
[----:B------:R-:W-:Y:S01]  /*7540*/  LOP3.LUT R0, R9, R4, RZ, 0x3c, !PT ;  /* 0x0000000409007212 */ /* 0x000fe200078e3cff */
[----:B-1----:R-:W-:Y:S06]  /*7550*/  @!P0 BRA `(.L_x_205) ;  /* 0x0000000800088947 */ /* 0x002fec0003800000 */
.L_x_232:
[----:B------:R-:W-:Y:S01]  /*7560*/  IMAD R3, R3, 0x8, R2 ;  /* 0x0000000803037824 */ /* 0x000fe200078e0202 */
[----:B------:R-:W-:-:S07]  /*7570*/  SHF.L.U32 R0, R0, 0x1f, RZ ;  /* 0x0000001f00007819 */ /* 0x000fce00000006ff */
.L_x_206:
[----:B--2---:R2:W3:Y:S02]  /*7580*/  SYNCS.PHASECHK.TRANS64.TRYWAIT P0, [R3+URZ], R0 ;  /* 0x00000000030075a7 */ /* 0x0044e4000800017f */
[----:B---3--:R-:W-:Y:S05]  /*7590*/  @!P0 NANOSLEEP.SYNCS 0x989680 ;  /* 0x009896800000895d */ /* 0x008fea0003900000 */
[----:B------:R-:W3:Y:S02]  /*75a0*/  @!P0 SYNCS.PHASECHK.TRANS64 P0, [R3+URZ], R0 ;  /* 0x00000000030085a7 */ /* 0x000ee4000800007f */
[----:B---3--:R-:W-:Y:S05]  /*75b0*/  @!P0 BRA `(.L_x_206) ;  /* 0xfffffffc00f08947 */ /* 0x008fea000383ffff */
.L_x_187:
[----:B------:R-:W-:Y:S05]  /*75c0*/  BSYNC B0 ;  /* 0x0000000000007941 */ /* 0x000fea0003800000 */
.L_x_186:
[----:B------:R-:W-:Y:S05]  /*75d0*/  EXIT ;  /* 0x000000000000794d */ /* 0x000fea0003800000 */
.L_x_20:
[----:B-1----:R1:W2:Y:S02]  /*75e0*/  SYNCS.PHASECHK.TRANS64.TRYWAIT P0, [R97+URZ], R0 ;  /* 0x00000000610075a7 */ /* 0x0022a4000800017f */
[----:B--2---:R-:W-:Y:S05]  /*75f0*/  @!P0 NANOSLEEP.SYNCS 0x989680 ;  /* 0x009896800000895d */ /* 0x004fea0003900000 */
[----:B------:R-:W2:Y:S02]  /*7600*/  @!P0 SYNCS.PHASECHK.TRANS64 P0, [R97+URZ], R0 ;  /* 0x00000000610085a7 */ /* 0x000ea4000800007f */
[----:B--2---:R-:W-:Y:S05]  /*7610*/  @!P0 BRA `(.L_x_20) ;  /* 0xfffffffc00f08947 */ /* 0x004fea000383ffff */
[----:B------:R-:W-:Y:S05]  /*7620*/  BRA `(.L_x_207) ;  /* 0xffffffa000cc7947 */ /* 0x000fea000383ffff */
.L_x_25:
[----:B--2---:R2:W3:Y:S02]  /*7630*/  SYNCS.PHASECHK.TRANS64.TRYWAIT P1, [R3+URZ], R0 ;  /* 0x00000000030075a7 */ /* 0x0044e4000802017f */
[----:B---3--:R-:W-:Y:S05]  /*7640*/  @!P1 NANOSLEEP.SYNCS 0x989680 ;  /* 0x009896800000995d */ /* 0x008fea0003900000 */
[----:B------:R-:W3:Y:S02]  /*7650*/  @!P1 SYNCS.PHASECHK.TRANS64 P1, [R3+URZ], R0 ;  /* 0x00000000030095a7 */ /* 0x000ee4000802007f */
[----:B---3--:R-:W-:Y:S05]  /*7660*/  @!P1 BRA `(.L_x_25) ;  /* 0xfffffffc00f09947 */ /* 0x008fea000383ffff */
[----:B------:R-:W-:Y:S05]  /*7670*/  BRA `(.L_x_24) ;  /* 0xffffffa400347947 */ /* 0x000fea000383ffff */
.L_x_30:
[----:B--2---:R-:W-:-:S04]  /*7680*/  IMAD.U32 R5, RZ, RZ, UR4 ;  /* 0x00000004ff057e24 */ /* 0x004fc8000f8e00ff */
[----:B------:R2:W3:Y:S03]  /*7690*/  SYNCS.PHASECHK.TRANS64.TRYWAIT P1, [R5+URZ], R4 ;  /* 0x00000004050075a7 */ /* 0x0004e6000802017f */
[----:B---3--:R-:W-:Y:S05]  /*76a0*/  @!P1 NANOSLEEP.SYNCS 0x989680 ;  /* 0x009896800000995d */ /* 0x008fea0003900000 */
[----:B------:R-:W3:Y:S02]  /*76b0*/  @!P1 SYNCS.PHASECHK.TRANS64 P1, [R5+URZ], R4 ;  /* 0x00000004050095a7 */ /* 0x000ee4000802007f */
[----:B---3--:R-:W-:Y:S05]  /*76c0*/  @!P1 BRA `(.L_x_30) ;  /* 0xfffffffc00ec9947 */ /* 0x008fea000383ffff */
[----:B------:R-:W-:Y:S05]  /*76d0*/  BRA `(.L_x_29) ;  /* 0xffffffa400ac7947 */ /* 0x000fea000383ffff */
.L_x_36:
[----:B-1----:R1:W2:Y:S02]  /*76e0*/  SYNCS.PHASECHK.TRANS64.TRYWAIT P0, [R97+URZ+0x10], R0 ;  /* 0x00001000610075a7 */ /* 0x0022a4000800017f */
[----:B--2---:R-:W-:Y:S05]  /*76f0*/  @!P0 NANOSLEEP.SYNCS 0x989680 ;  /* 0x009896800000895d */ /* 0x004fea0003900000 */
[----:B------:R-:W2:Y:S02]  /*7700*/  @!P0 SYNCS.PHASECHK.TRANS64 P0, [R97+URZ+0x10], R0 ;  /* 0x00001000610085a7 */ /* 0x000ea4000800007f */
[----:B--2---:R-:W-:Y:S05]  /*7710*/  @!P0 BRA `(.L_x_36) ;  /* 0xfffffffc00f08947 */ /* 0x004fea000383ffff */
[----:B------:R-:W-:Y:S05]  /*7720*/  BRA `(.L_x_208) ;  /* 0xffffffa800b87947 */ /* 0x000fea000383ffff */
.L_x_173:
[----:B------:R-:W-:Y:S01]  /*7730*/  BSSY B1, `(.L_x_209) ;  /* 0x0000006000017945 */ /* 0x000fe20003800000 */
[----:B------:R-:W-:-:S07]  /*7740*/  IMAD.MOV.U32 R15, RZ, RZ, -0x1 ;  /* 0xffffffffff0f7424 */ /* 0x000fce00078e00ff */
[----:B-----5:R-:W-:Y:S05]  /*7750*/  WARPSYNC.COLLECTIVE R15, `(.L_x_210) ;  /* 0x000000000f0c7348 */ /* 0x020fea0003c00000 */
[----:B------:R-:W-:Y:S02]  /*7760*/  ELECT P6, UR62, PT ;  /* 0x00000000003e782f */ /* 0x000fe400038c0000 */
[----:B------:R-:W-:Y:S01]  /*7770*/  MOV R14, UR62 ;  /* 0x0000003e000e7c02 */ /* 0x000fe20008000f00 */
[----:B-----5:R-:W-:Y:S10]  /*7780*/  ENDCOLLECTIVE ;  /* 0x000000000000791b */ /* 0x020ff40003800000 */
.L_x_210:
[----:B------:R-:W-:Y:S05]  /*7790*/  BSYNC B1 ;  /* 0x0000000000017941 */ /* 0x000fea0003800000 */
.L_x_209:
[----:B------:R-:W-:Y:S05]  /*77a0*/  BRA `(.L_x_211) ;  /* 0xffffffe800007947 */ /* 0x000fea000383ffff */
.L_x_176:
[----:B0-----:R0:W1:Y:S02]  /*77b0*/  SYNCS.PHASECHK.TRANS64.TRYWAIT P1, [R10+URZ+0x90], R5 ;  /* 0x000090050a0075a7 */ /* 0x001064000802017f */
[----:B-1----:R-:W-:Y:S05]  /*77c0*/  @!P1 NANOSLEEP.SYNCS 0x989680 ;  /* 0x009896800000995d */ /* 0x002fea0003900000 */
[----:B------:R-:W1:Y:S02]  /*77d0*/  @!P1 SYNCS.PHASECHK.TRANS64 P1, [R10+URZ+0x90], R5 ;  /* 0x000090050a0095a7 */ /* 0x000e64000802007f */
[----:B-1----:R-:W-:Y:S05]  /*77e0*/  @!P1 BRA `(.L_x_176) ;  /* 0xfffffffc00f09947 */ /* 0x002fea000383ffff */
[----:B------:R-:W-:Y:S05]  /*77f0*/  BRA `(.L_x_212) ;  /* 0xffffffe800387947 */ /* 0x000fea000383ffff */
.L_x_185:
[----:B------:R-:W-:Y:S01]  /*7800*/  BSSY B0, `(.L_x_213) ;  /* 0x0000006000007945 */ /* 0x000fe20003800000 */
[----:B------:R-:W-:-:S07]  /*7810*/  IMAD.MOV.U32 R15, RZ, RZ, -0x1 ;  /* 0xffffffffff0f7424 */ /* 0x000fce00078e00ff */
[----:B-----5:R-:W-:Y:S05]  /*7820*/  WARPSYNC.COLLECTIVE R15, `(.L_x_214) ;  /* 0x000000000f0c7348 */ /* 0x020fea0003c00000 */
[----:B------:R-:W-:Y:S02]  /*7830*/  ELECT P6, UR62, PT ;  /* 0x00000000003e782f */ /* 0x000fe400038c0000 */
[----:B------:R-:W-:Y:S01]  /*7840*/  MOV R14, UR62 ;  /* 0x0000003e000e7c02 */ /* 0x000fe20008000f00 */
[----:B-----5:R-:W-:Y:S10]  /*7850*/  ENDCOLLECTIVE ;  /* 0x000000000000791b */ /* 0x020ff40003800000 */
.L_x_214:
[----:B------:R-:W-:Y:S05]  /*7860*/  BSYNC B0 ;  /* 0x0000000000007941 */ /* 0x000fea0003800000 */
.L_x_213:
[----:B------:R-:W-:Y:S05]  /*7870*/  BRA `(.L_x_215) ;  /* 0xfffffff000ac7947 */ /* 0x000fea000383ffff */
.L_x_189:
[----:B0-----:R0:W1:Y:S02]  /*7880*/  SYNCS.PHASECHK.TRANS64.TRYWAIT P0, [R9+URZ], R4 ;  /* 0x00000004090075a7 */ /* 0x001064000800017f */
[----:B-1----:R-:W-:Y:S05]  /*7890*/  @!P0 NANOSLEEP.SYNCS 0x989680 ;  /* 0x009896800000895d */ /* 0x002fea0003900000 */
[----:B------:R-:W1:Y:S02]  /*78a0*/  @!P0 SYNCS.PHASECHK.TRANS64 P0, [R9+URZ], R4 ;  /* 0x00000004090085a7 */ /* 0x000e64000800007f */
[----:B-1----:R-:W-:Y:S05]  /*78b0*/  @!P0 BRA `(.L_x_189) ;  /* 0xfffffffc00f08947 */ /* 0x002fea000383ffff */
[----:B------:R-:W-:Y:S05]  /*78c0*/  BRA `(.L_x_216) ;  /* 0xfffffff000ec7947 */ /* 0x000fea000383ffff */
.L_x_190:
[----:B0-----:R0:W1:Y:S02]  /*78d0*/  SYNCS.PHASECHK.TRANS64.TRYWAIT P0, [R8+URZ], R5 ;  /* 0x00000005080075a7 */ /* 0x001064000800017f */
[----:B-1----:R-:W-:Y:S05]  /*78e0*/  @!P0 NANOSLEEP.SYNCS 0x989680 ;  /* 0x009896800000895d */ /* 0x002fea0003900000 */
[----:B------:R-:W1:Y:S02]  /*78f0*/  @!P0 SYNCS.PHASECHK.TRANS64 P0, [R8+URZ], R5 ;  /* 0x00000005080085a7 */ /* 0x000e64000800007f */
[----:B-1----:R-:W-:Y:S05]  /*7900*/  @!P0 BRA `(.L_x_190) ;  /* 0xfffffffc00f08947 */ /* 0x002fea000383ffff */
[----:B------:R-:W-:Y:S05]  /*7910*/  BRA `(.L_x_217) ;  /* 0xfffffff000fc7947 */ /* 0x000fea000383ffff */
.L_x_191:
[----:B0-----:R0:W1:Y:S02]  /*7920*/  SYNCS.PHASECHK.TRANS64.TRYWAIT P0, [R9+URZ], R4 ;  /* 0x00000004090075a7 */ /* 0x001064000800017f */
[----:B-1----:R-:W-:Y:S05]  /*7930*/  @!P0 NANOSLEEP.SYNCS 0x989680 ;  /* 0x009896800000895d */ /* 0x002fea0003900000 */
[----:B------:R-:W1:Y:S02]  /*7940*/  @!P0 SYNCS.PHASECHK.TRANS64 P0, [R9+URZ], R4 ;  /* 0x00000004090085a7 */ /* 0x000e64000800007f */
[----:B-1----:R-:W-:Y:S05]  /*7950*/  @!P0 BRA `(.L_x_191) ;  /* 0xfffffffc00f08947 */ /* 0x002fea000383ffff */
[----:B------:R-:W-:Y:S05]  /*7960*/  BRA `(.L_x_218) ;  /* 0xfffffff4000c7947 */ /* 0x000fea000383ffff */
.L_x_192:
[----:B0-----:R0:W1:Y:S02]  /*7970*/  SYNCS.PHASECHK.TRANS64.TRYWAIT P0, [R8+URZ], R5 ;  /* 0x00000005080075a7 */ /* 0x001064000800017f */
[----:B-1----:R-:W-:Y:S05]  /*7980*/  @!P0 NANOSLEEP.SYNCS 0x989680 ;  /* 0x009896800000895d */ /* 0x002fea0003900000 */
[----:B------:R-:W1:Y:S02]  /*7990*/  @!P0 SYNCS.PHASECHK.TRANS64 P0, [R8+URZ], R5 ;  /* 0x00000005080085a7 */ /* 0x000e64000800007f */
[----:B-1----:R-:W-:Y:S05]  /*79a0*/  @!P0 BRA `(.L_x_192) ;  /* 0xfffffffc00f08947 */ /* 0x002fea000383ffff */
[----:B------:R-:W-:Y:S05]  /*79b0*/  BRA `(.L_x_219) ;  /* 0xfffffff4001c7947 */ /* 0x000fea000383ffff */
.L_x_193:
[----:B0-----:R0:W1:Y:S02]  /*79c0*/  SYNCS.PHASECHK.TRANS64.TRYWAIT P0, [R9+URZ], R4 ;  /* 0x00000004090075a7 */ /* 0x001064000800017f */
[----:B-1----:R-:W-:Y:S05]  /*79d0*/  @!P0 NANOSLEEP.SYNCS 0x989680 ;  /* 0x009896800000895d */ /* 0x002fea0003900000 */
[----:B------:R-:W1:Y:S02]  /*79e0*/  @!P0 SYNCS.PHASECHK.TRANS64 P0, [R9+URZ], R4 ;  /* 0x00000004090085a7 */ /* 0x000e64000800007f */
[----:B-1----:R-:W-:Y:S05]  /*79f0*/  @!P0 BRA `(.L_x_193) ;  /* 0xfffffffc00f08947 */ /* 0x002fea000383ffff */
[----:B------:R-:W-:Y:S05]  /*7a00*/  BRA `(.L_x_220) ;  /* 0xfffffff4002c7947 */ /* 0x000fea000383ffff */
.L_x_194:
[----:B0-----:R0:W1:Y:S02]  /*7a10*/  SYNCS.PHASECHK.TRANS64.TRYWAIT P0, [R8+URZ], R5 ;  /* 0x00000005080075a7 */ /* 0x001064000800017f */
[----:B-1----:R-:W-:Y:S05]  /*7a20*/  @!P0 NANOSLEEP.SYNCS 0x989680 ;  /* 0x009896800000895d */ /* 0x002fea0003900000 */
[----:B------:R-:W1:Y:S02]  /*7a30*/  @!P0 SYNCS.PHASECHK.TRANS64 P0, [R8+URZ], R5 ;  /* 0x00000005080085a7 */ /* 0x000e64000800007f */
[----:B-1----:R-:W-:Y:S05]  /*7a40*/  @!P0 BRA `(.L_x_194) ;  /* 0xfffffffc00f08947 */ /* 0x002fea000383ffff */
[----:B------:R-:W-:Y:S05]  /*7a50*/  BRA `(.L_x_221) ;  /* 0xfffffff4003c7947 */ /* 0x000fea000383ffff */
.L_x_195:
[----:B0-----:R0:W1:Y:S02]  /*7a60*/  SYNCS.PHASECHK.TRANS64.TRYWAIT P0, [R9+URZ], R4 ;  /* 0x00000004090075a7 */ /* 0x001064000800017f */
[----:B-1----:R-:W-:Y:S05]  /*7a70*/  @!P0 NANOSLEEP.SYNCS 0x989680 ;  /* 0x009896800000895d */ /* 0x002fea0003900000 */
[----:B------:R-:W1:Y:S02]  /*7a80*/  @!P0 SYNCS.PHASECHK.TRANS64 P0, [R9+URZ], R4 ;  /* 0x00000004090085a7 */ /* 0x000e64000800007f */
[----:B-1----:R-:W-:Y:S05]  /*7a90*/  @!P0 BRA `(.L_x_195) ;  /* 0xfffffffc00f08947 */ /* 0x002fea000383ffff */
[----:B------:R-:W-:Y:S05]  /*7aa0*/  BRA `(.L_x_222) ;  /* 0xfffffff4004c7947 */ /* 0x000fea000383ffff */
.L_x_196:
[----:B0-----:R0:W1:Y:S02]  /*7ab0*/  SYNCS.PHASECHK.TRANS64.TRYWAIT P0, [R8+URZ], R5 ;  /* 0x00000005080075a7 */ /* 0x001064000800017f */
[----:B-1----:R-:W-:Y:S05]  /*7ac0*/  @!P0 NANOSLEEP.SYNCS 0x989680 ;  /* 0x009896800000895d */ /* 0x002fea0003900000 */
[----:B------:R-:W1:Y:S02]  /*7ad0*/  @!P0 SYNCS.PHASECHK.TRANS64 P0, [R8+URZ], R5 ;  /* 0x00000005080085a7 */ /* 0x000e64000800007f */
[----:B-1----:R-:W-:Y:S05]  /*7ae0*/  @!P0 BRA `(.L_x_196) ;  /* 0xfffffffc00f08947 */ /* 0x002fea000383ffff */
[----:B------:R-:W-:Y:S05]  /*7af0*/  BRA `(.L_x_223) ;  /* 0xfffffff4005c7947 */ /* 0x000fea000383ffff */
.L_x_197:
[----:B0-----:R0:W1:Y:S02]  /*7b00*/  SYNCS.PHASECHK.TRANS64.TRYWAIT P0, [R9+URZ], R4 ;  /* 0x00000004090075a7 */ /* 0x001064000800017f */
[----:B-1----:R-:W-:Y:S05]  /*7b10*/  @!P0 NANOSLEEP.SYNCS 0x989680 ;  /* 0x009896800000895d */ /* 0x002fea0003900000 */
[----:B------:R-:W1:Y:S02]  /*7b20*/  @!P0 SYNCS.PHASECHK.TRANS64 P0, [R9+URZ], R4 ;  /* 0x00000004090085a7 */ /* 0x000e64000800007f */
[----:B-1----:R-:W-:Y:S05]  /*7b30*/  @!P0 BRA `(.L_x_197) ;  /* 0xfffffffc00f08947 */ /* 0x002fea000383ffff */
[----:B------:R-:W-:Y:S05]  /*7b40*/  BRA `(.L_x_224) ;  /* 0xfffffff4006c7947 */ /* 0x000fea000383ffff */
.L_x_198:
[----:B0-----:R0:W1:Y:S02]  /*7b50*/  SYNCS.PHASECHK.TRANS64.TRYWAIT P0, [R8+URZ], R5 ;  /* 0x00000005080075a7 */ /* 0x001064000800017f */
[----:B-1----:R-:W-:Y:S05]  /*7b60*/  @!P0 NANOSLEEP.SYNCS 0x989680 ;  /* 0x009896800000895d */ /* 0x002fea0003900000 */
[----:B------:R-:W1:Y:S02]  /*7b70*/  @!P0 SYNCS.PHASECHK.TRANS64 P0, [R8+URZ], R5 ;  /* 0x00000005080085a7 */ /* 0x000e64000800007f */
[----:B-1----:R-:W-:Y:S05]  /*7b80*/  @!P0 BRA `(.L_x_198) ;  /* 0xfffffffc00f08947 */ /* 0x002fea000383ffff */
[----:B------:R-:W-:Y:S05]  /*7b90*/  BRA `(.L_x_225) ;  /* 0xfffffff4007c7947 */ /* 0x000fea000383ffff */
.L_x_199:
[----:B0-----:R0:W1:Y:S02]  /*7ba0*/  SYNCS.PHASECHK.TRANS64.TRYWAIT P0, [R9+URZ], R4 ;  /* 0x00000004090075a7 */ /* 0x001064000800017f */
[----:B-1----:R-:W-:Y:S05]  /*7bb0*/  @!P0 NANOSLEEP.SYNCS 0x989680 ;  /* 0x009896800000895d */ /* 0x002fea0003900000 */
[----:B------:R-:W1:Y:S02]  /*7bc0*/  @!P0 SYNCS.PHASECHK.TRANS64 P0, [R9+URZ], R4 ;  /* 0x00000004090085a7 */ /* 0x000e64000800007f */
[----:B-1----:R-:W-:Y:S05]  /*7bd0*/  @!P0 BRA `(.L_x_199) ;  /* 0xfffffffc00f08947 */ /* 0x002fea000383ffff */
[----:B------:R-:W-:Y:S05]  /*7be0*/  BRA `(.L_x_226) ;  /* 0xfffffff4008c7947 */ /* 0x000fea000383ffff */
.L_x_200:
[----:B0-----:R0:W1:Y:S02]  /*7bf0*/  SYNCS.PHASECHK.TRANS64.TRYWAIT P0, [R8+URZ], R5 ;  /* 0x00000005080075a7 */ /* 0x001064000800017f */
[----:B-1----:R-:W-:Y:S05]  /*7c00*/  @!P0 NANOSLEEP.SYNCS 0x989680 ;  /* 0x009896800000895d */ /* 0x002fea0003900000 */
[----:B------:R-:W1:Y:S02]  /*7c10*/  @!P0 SYNCS.PHASECHK.TRANS64 P0, [R8+URZ], R5 ;  /* 0x00000005080085a7 */ /* 0x000e64000800007f */
[----:B-1----:R-:W-:Y:S05]  /*7c20*/  @!P0 BRA `(.L_x_200) ;  /* 0xfffffffc00f08947 */ /* 0x002fea000383ffff */
[----:B------:R-:W-:Y:S05]  /*7c30*/  BRA `(.L_x_227) ;  /* 0xfffffff4009c7947 */ /* 0x000fea000383ffff */
.L_x_201:
[----:B0-----:R0:W1:Y:S02]  /*7c40*/  SYNCS.PHASECHK.TRANS64.TRYWAIT P0, [R9+URZ], R4 ;  /* 0x00000004090075a7 */ /* 0x001064000800017f */
[----:B-1----:R-:W-:Y:S05]  /*7c50*/  @!P0 NANOSLEEP.SYNCS 0x989680 ;  /* 0x009896800000895d */ /* 0x002fea0003900000 */
[----:B------:R-:W1:Y:S02]  /*7c60*/  @!P0 SYNCS.PHASECHK.TRANS64 P0, [R9+URZ], R4 ;  /* 0x00000004090085a7 */ /* 0x000e64000800007f */
[----:B-1----:R-:W-:Y:S05]  /*7c70*/  @!P0 BRA `(.L_x_201) ;  /* 0xfffffffc00f08947 */ /* 0x002fea000383ffff */
[----:B------:R-:W-:Y:S05]  /*7c80*/  BRA `(.L_x_228) ;  /* 0xfffffff400ac7947 */ /* 0x000fea000383ffff */
.L_x_202:
[----:B0-----:R0:W1:Y:S02]  /*7c90*/  SYNCS.PHASECHK.TRANS64.TRYWAIT P0, [R8+URZ], R5 ;  /* 0x00000005080075a7 */ /* 0x001064000800017f */
[----:B-1----:R-:W-:Y:S05]  /*7ca0*/  @!P0 NANOSLEEP.SYNCS 0x989680 ;  /* 0x009896800000895d */ /* 0x002fea0003900000 */
[----:B------:R-:W1:Y:S02]  /*7cb0*/  @!P0 SYNCS.PHASECHK.TRANS64 P0, [R8+URZ], R5 ;  /* 0x00000005080085a7 */ /* 0x000e64000800007f */
[----:B-1----:R-:W-:Y:S05]  /*7cc0*/  @!P0 BRA `(.L_x_202) ;  /* 0xfffffffc00f08947 */ /* 0x002fea000383ffff */
[----:B------:R-:W-:Y:S05]  /*7cd0*/  BRA `(.L_x_229) ;  /* 0xfffffff400bc7947 */ /* 0x000fea000383ffff */
.L_x_203:
[----:B0-----:R0:W1:Y:S02]  /*7ce0*/  SYNCS.PHASECHK.TRANS64.TRYWAIT P0, [R9+URZ], R4 ;  /* 0x00000004090075a7 */ /* 0x001064000800017f */
[----:B-1----:R-:W-:Y:S05]  /*7cf0*/  @!P0 NANOSLEEP.SYNCS 0x989680 ;  /* 0x009896800000895d */ /* 0x002fea0003900000 */
[----:B------:R-:W1:Y:S02]  /*7d00*/  @!P0 SYNCS.PHASECHK.TRANS64 P0, [R9+URZ], R4 ;  /* 0x00000004090085a7 */ /* 0x000e64000800007f */
[----:B-1----:R-:W-:Y:S05]  /*7d10*/  @!P0 BRA `(.L_x_203) ;  /* 0xfffffffc00f08947 */ /* 0x002fea000383ffff */
[----:B------:R-:W-:Y:S05]  /*7d20*/  BRA `(.L_x_230) ;  /* 0xfffffff400cc7947 */ /* 0x000fea000383ffff */
.L_x_204:
[----:B0-----:R0:W1:Y:S02]  /*7d30*/  SYNCS.PHASECHK.TRANS64.TRYWAIT P0, [R8+URZ], R5 ;  /* 0x00000005080075a7 */ /* 0x001064000800017f */
[----:B-1----:R-:W-:Y:S05]  /*7d40*/  @!P0 NANOSLEEP.SYNCS 0x989680 ;  /* 0x009896800000895d */ /* 0x002fea0003900000 */
[----:B------:R-:W1:Y:S02]  /*7d50*/  @!P0 SYNCS.PHASECHK.TRANS64 P0, [R8+URZ], R5 ;  /* 0x00000005080085a7 */ /* 0x000e64000800007f */
[----:B-1----:R-:W-:Y:S05]  /*7d60*/  @!P0 BRA `(.L_x_204) ;  /* 0xfffffffc00f08947 */ /* 0x002fea000383ffff */
[----:B------:R-:W-:Y:S05]  /*7d70*/  BRA `(.L_x_231) ;  /* 0xfffffff400dc7947 */ /* 0x000fea000383ffff */
.L_x_205:
[----:B-1----:R1:W2:Y:S02]  /*7d80*/  SYNCS.PHASECHK.TRANS64.TRYWAIT P0, [R11+URZ], R6 ;  /* 0x000000060b0075a7 */ /* 0x0022a4000800017f */
[----:B--2---:R-:W-:Y:S05]  /*7d90*/  @!P0 NANOSLEEP.SYNCS 0x989680 ;  /* 0x009896800000895d */ /* 0x004fea0003900000 */
[----:B------:R-:W2:Y:S02]  /*7da0*/  @!P0 SYNCS.PHASECHK.TRANS64 P0, [R11+URZ], R6 ;  /* 0x000000060b0085a7 */ /* 0x000ea4000800007f */
[----:B--2---:R-:W-:Y:S05]  /*7db0*/  @!P0 BRA `(.L_x_205) ;  /* 0xfffffffc00f08947 */ /* 0x004fea000383ffff */
[----:B------:R-:W-:Y:S05]  /*7dc0*/  BRA `(.L_x_232) ;  /* 0xfffffff400e47947 */ /* 0x000fea000383ffff */
.L_x_233:
[----:B------:R-:W-:-:S00]  /*7dd0*/  BRA `(.L_x_233) ;  /* 0xfffffffc00fc7947 */ /* 0x000fc0000383ffff */
[----:B------:R-:W-:-:S00]  /*7de0*/  NOP ;  /* 0x0000000000007918 */ /* 0x000fc00000000000 */
        /* <DEDUP_REMOVED lines=9> */
.L_x_234:


//--------------------- .nv.global.init           --------------------------
	.section	.nv.global.init,"aw",@progbits
.nv.global.init:
	.type		$str$22,@object
	.size		$str$22,($str$23 - $str$22)
$str$22:
        /*0000*/ 	.byte	0x6b, 0x5f, 0x74, 0x69, 0x6c, 0x65, 0x5f, 0x63, 0x6f, 0x75, 0x6e, 0x74, 0x20, 0x3e, 0x3d, 0x20
        /*0010*/ 	.byte	0x31, 0x00
	.type		$str$23,@object
	.size		$str$23,(__unnamed_1 - $str$23)
$str$23:
        /*0012*/ 	.byte	0x2f, 0x74, 0x6d, 0x70, 0x2f, 0x63, 0x75, 0x74, 0x6c, 0x61, 0x73, 0x73, 0x5f, 0x73, 0x77, 0x65
        /*0022*/ 	.byte	0x65, 0x70, 0x5f, 0x73, 0x72, 0x63, 0x2f, 0x69, 0x6e, 0x63, 0x6c, 0x75, 0x64, 0x65, 0x2f, 0x63
        /*0032*/ 	.byte	0x75, 0x74, 0x6c, 0x61, 0x73, 0x73, 0x2f, 0x67, 0x65, 0x6d, 0x6d, 0x2f, 0x63, 0x6f, 0x6c, 0x6c
        /*0042*/ 	.byte	0x65, 0x63, 0x74, 0x69, 0x76, 0x65, 0x2f, 0x73, 0x6d, 0x39, 0x30, 0x5f, 0x6d, 0x6d, 0x61, 0x5f
        /*0052*/ 	.byte	0x74, 0x6d, 0x61, 0x5f, 0x67, 0x6d, 0x6d, 0x61, 0x5f, 0x73, 0x73, 0x5f, 0x77, 0x61, 0x72, 0x70
        /*0062*/ 	.byte	0x73, 0x70, 0x65, 0x63, 0x69, 0x61, 0x6c, 0x69, 0x7a, 0x65, 0x64, 0x2e, 0x68, 0x70, 0x70, 0x00
	.type		__unnamed_1,@object
	.size		__unnamed_1,(.L_0 - __unnamed_1)
__unnamed_1:
        /*0072*/ 	.byte	0x76, 0x6f, 0x69, 0x64, 0x20, 0x63, 0x75, 0x74, 0x6c, 0x61, 0x73, 0x73, 0x3a, 0x3a, 0x67, 0x65
        /* <DEDUP_REMOVED lines=173> */
.L_0:


//--------------------- .nv.shared._ZN7cutlass13device_kernelINS_4gemm6kernel13GemmUniversalIN4cute5tupleIJiiiiEEENS1_10collective13CollectiveMmaINS1_34MainloopSm90TmaGmmaWarpSpecializedILi18ENS5_IJNS4_1CILi4EEENSA_ILi2EEENSA_ILi1EEEEEENS1_32KernelTmaWarpSpecializedPingpongEEENS5_IJNSA_ILi64EEENSA_ILi128EEESH_EEEaNS5_IJlSD_lEEEaSK_NS4_8TiledMMAINS4_8MMA_AtomIJNS4_4SM904GMMA27MMA_64x128x32_S32S8S8_SS_TNEEEENS4_6LayoutINS5_IJSD_SD_SD_EEENS5_IJNSA_ILi0EEEST_ST_EEEEENS5_IJNS4_10UnderscoreESW_SW_EEEEENS4_23SM90_TMA_LOAD_MULTICASTENS4_14ComposedLayoutINS4_7SwizzleILi2ELi4ELi3EEENS4_18smem_ptr_flag_bitsILi8EEENSR_INS5_IJNSA_ILi8EEESH_EEENS5_IJSH_SD_EEEEEEEvNS4_8identityESZ_S19_vS1A_EENS_8epilogue10collective6detail29Sm90TmaWarpSpecializedAdapterINS1D_15DefaultEpilogueIaSK_SK_NS1C_6thread17LinearCombinationIaLi1EiiLNS1H_9ScaleType4KindE0ELNS_15FloatRoundStyleE2EaEENS1_15EpilogueDefaultEEEEEvvEEEEvNT_6ParamsE --------------------------
	.section	.nv.shared._ZN7cutlass13device_kernelINS_4gemm6kernel13GemmUniversalIN4cute5tupleIJiiiiEEENS1_10collective13CollectiveMmaINS1_34MainloopSm90TmaGmmaWarpSpecializedILi18ENS5_IJNS4_1CILi4EEENSA_ILi2EEENSA_ILi1EEEEEENS1_32KernelTmaWarpSpecializedPingpongEEENS5_IJNSA_ILi64EEENSA_ILi128EEESH_EEEaNS5_IJlSD_lEEEaSK_NS4_8TiledMMAINS4_8MMA_AtomIJNS4_4SM904GMMA27MMA_64x128x32_S32S8S8_SS_TNEEEENS4_6LayoutINS5_IJSD_SD_SD_EEENS5_IJNSA_ILi0EEEST_ST_EEEEENS5_IJNS4_10UnderscoreESW_SW_EEEEENS4_23SM90_TMA_LOAD_MULTICASTENS4_14ComposedLayoutINS4_7SwizzleILi2ELi4ELi3EEENS4_18smem_ptr_flag_bitsILi8EEENSR_INS5_IJNSA_ILi8EEESH_EEENS5_IJSH_SD_EEEEEEEvNS4_8identityESZ_S19_vS1A_EENS_8epilogue10collective6detail29Sm90TmaWarpSpecializedAdapterINS1D_15DefaultEpilogueIaSK_SK_NS1C_6thread17LinearCombinationIaLi1EiiLNS1H_9ScaleType4KindE0ELNS_15FloatRoundStyleE2EaEENS1_15EpilogueDefaultEEEEEvvEEEEvNT_6ParamsE,"aw",@nobits
	.sectionflags	@""
	.align	16
	.zero		1024


//--------------------- .nv.shared.reserved.0     --------------------------
	.section	.nv.shared.reserved.0,"aw",@nobits
	.weak		__nv_reservedSMEM_offset_0_alias
	.size		__nv_reservedSMEM_offset_0_alias, 0, 0
	.other		__nv_reservedSMEM_offset_0_alias,@"STO_CUDA_RESERVED_SHARED STV_DEFAULT"
__nv_reservedSMEM_offset_0_alias:
	.zero		0


//--------------------- .nv.global                --------------------------
	.section	.nv.global,"aw",@nobits
.nv.global:
	.type		_ZN40_INTERNAL_5602970f_4_k_cu_426a22c8_242134cute1_E,@object
	.size		_ZN40_INTERNAL_5602970f_4_k_cu_426a22c8_242134cute1_E,(_ZN40_INTERNAL_5602970f_4_k_cu_426a22c8_242134cuda3std3__45__cpo6cbeginE - _ZN40_INTERNAL_5602970f_4_k_cu_426a22c8_242134cute1_E)
_ZN40_INTERNAL_5602970f_4_k_cu_426a22c8_242134cute1_E:
	.zero		1
	.type		_ZN40_INTERNAL_5602970f_4_k_cu_426a22c8_242134cuda3std3__45__cpo6cbeginE,@object
	.size		_ZN40_INTERNAL_5602970f_4_k_cu_426a22c8_242134cuda3std3__45__cpo6cbeginE,(_ZN40_INTERNAL_5602970f_4_k_cu_426a22c8_242134cuda3std3__48in_placeE - _ZN40_INTERNAL_5602970f_4_k_cu_426a22c8_242134cuda3std3__45__cpo6cbeginE)
_ZN40_INTERNAL_5602970f_4_k_cu_426a22c8_242134cuda3std3__45__cpo6cbeginE:
	.zero		1
	.type		_ZN40_INTERNAL_5602970f_4_k_cu_426a22c8_242134cuda3std3__48in_placeE,@object
	.size		_ZN40_INTERNAL_5602970f_4_k_cu_426a22c8_242134cuda3std3__48in_placeE,(_ZN40_INTERNAL_5602970f_4_k_cu_426a22c8_242134cuda3std6ranges3__45__cpo9iter_moveE - _ZN40_INTERNAL_5602970f_4_k_cu_426a22c8_242134cuda3std3__48in_placeE)
_ZN40_INTERNAL_5602970f_4_k_cu_426a22c8_242134cuda3std3__48in_placeE:
	.zero		1
	.type		_ZN40_INTERNAL_5602970f_4_k_cu_426a22c8_242134cuda3std6ranges3__45__cpo9iter_moveE,@object
	.size		_ZN40_INTERNAL_5602970f_4_k_cu_426a22c8_242134cuda3std6ranges3__45__cpo9iter_moveE,(_ZN40_INTERNAL_5602970f_4_k_cu_426a22c8_242134cuda3std3__45__cpo5beginE - _ZN40_INTERNAL_5602970f_4_k_cu_426a22c8_242134cuda3std6ranges3__45__cpo9iter_moveE)
_ZN40_INTERNAL_5602970f_4_k_cu_426a22c8_242134cuda3std6ranges3__45__cpo9iter_moveE:
	.zero		1
	.type		_ZN40_INTERNAL_5602970f_4_k_cu_426a22c8_242134cuda3std3__45__cpo5beginE,@object
	.size		_ZN40_INTERNAL_5602970f_4_k_cu_426a22c8_242134cuda3std3__45__cpo5beginE,(_ZN40_INTERNAL_5602970f_4_k_cu_426a22c8_242134cuda3std3__442_GLOBAL__N__5602970f_4_k_cu_426a22c8_242136ignoreE - _ZN40_INTERNAL_5602970f_4_k_cu_426a22c8_242134cuda3std3__45__cpo5beginE)
_ZN40_INTERNAL_5602970f_4_k_cu_426a22c8_242134cuda3std3__45__cpo5beginE:
	.zero		1
	.type		_ZN40_INTERNAL_5602970f_4_k_cu_426a22c8_242134cuda3std3__442_GLOBAL__N__5602970f_4_k_cu_426a22c8_242136ignoreE,@object
	.size		_ZN40_INTERNAL_5602970f_4_k_cu_426a22c8_242134cuda3std3__442_GLOBAL__N__5602970f_4_k_cu_426a22c8_242136ignoreE,(_ZN40_INTERNAL_5602970f_4_k_cu_426a22c8_242134cute7productE - _ZN40_INTERNAL_5602970f_4_k_cu_426a22c8_242134cuda3std3__442_GLOBAL__N__5602970f_4_k_cu_426a22c8_242136ignoreE)
_ZN40_INTERNAL_5602970f_4_k_cu_426a22c8_242134cuda3std3__442_GLOBAL__N__5602970f_4_k_cu_426a22c8_242136ignoreE:
	.zero		1
	.type		_ZN40_INTERNAL_5602970f_4_k_cu_426a22c8_242134cute7productE,@object
	.size		_ZN40_INTERNAL_5602970f_4_k_cu_426a22c8_242134cute7productE,(_ZN40_INTERNAL_5602970f_4_k_cu_426a22c8_242134cuda3std3__45__cpo3endE - _ZN40_INTERNAL_5602970f_4_k_cu_426a22c8_242134cute7productE)
_ZN40_INTERNAL_5602970f_4_k_cu_426a22c8_242134cute7productE:
	.zero		1
	.type		_ZN40_INTERNAL_5602970f_4_k_cu_426a22c8_242134cuda3std3__45__cpo3endE,@object
	.size		_ZN40_INTERNAL_5602970f_4_k_cu_426a22c8_242134cuda3std3__45__cpo3endE,(_ZN40_INTERNAL_5602970f_4_k_cu_426a22c8_242134cuda3std3__419piecewise_constructE - _ZN40_INTERNAL_5602970f_4_k_cu_426a22c8_242134cuda3std3__45__cpo3endE)
_ZN40_INTERNAL_5602970f_4_k_cu_426a22c8_242134cuda3std3__45__cpo3endE:
	.zero		1
	.type		_ZN40_INTERNAL_5602970f_4_k_cu_426a22c8_242134cuda3std3__419piecewise_constructE,@object
	.size		_ZN40_INTERNAL_5602970f_4_k_cu_426a22c8_242134cuda3std3__419piecewise_constructE,(_ZN40_INTERNAL_5602970f_4_k_cu_426a22c8_242134cuda3std3__45__cpo4cendE - _ZN40_INTERNAL_5602970f_4_k_cu_426a22c8_242134cuda3std3__419piecewise_constructE)
_ZN40_INTERNAL_5602970f_4_k_cu_426a22c8_242134cuda3std3__419piecewise_constructE:
	.zero		1
	.type		_ZN40_INTERNAL_5602970f_4_k_cu_426a22c8_242134cuda3std3__45__cpo4cendE,@object
	.size		_ZN40_INTERNAL_5602970f_4_k_cu_426a22c8_242134cuda3std3__45__cpo4cendE,(_ZN40_INTERNAL_5602970f_4_k_cu_426a22c8_242134cuda3std6ranges3__45__cpo4swapE - _ZN40_INTERNAL_5602970f_4_k_cu_426a22c8_242134cuda3std3__45__cpo4cendE)
_ZN40_INTERNAL_5602970f_4_k_cu_426a22c8_242134cuda3std3__45__cpo4cendE:
	.zero		1
	.type		_ZN40_INTERNAL_5602970f_4_k_cu_426a22c8_242134cuda3std6ranges3__45__cpo4swapE,@object
	.size		_ZN40_INTERNAL_5602970f_4_k_cu_426a22c8_242134cuda3std6ranges3__45__cpo4swapE,(.L_8 - _ZN40_INTERNAL_5602970f_4_k_cu_426a22c8_242134cuda3std6ranges3__45__cpo4swapE)
_ZN40_INTERNAL_5602970f_4_k_cu_426a22c8_242134cuda3std6ranges3__45__cpo4swapE:
	.zero		1
.L_8:


//--------------------- .nv.constant0._ZN7cutlass13device_kernelINS_4gemm6kernel13GemmUniversalIN4cute5tupleIJiiiiEEENS1_10collective13CollectiveMmaINS1_34MainloopSm90TmaGmmaWarpSpecializedILi18ENS5_IJNS4_1CILi4EEENSA_ILi2EEENSA_ILi1EEEEEENS1_32KernelTmaWarpSpecializedPingpongEEENS5_IJNSA_ILi64EEENSA_ILi128EEESH_EEEaNS5_IJlSD_lEEEaSK_NS4_8TiledMMAINS4_8MMA_AtomIJNS4_4SM904GMMA27MMA_64x128x32_S32S8S8_SS_TNEEEENS4_6LayoutINS5_IJSD_SD_SD_EEENS5_IJNSA_ILi0EEEST_ST_EEEEENS5_IJNS4_10UnderscoreESW_SW_EEEEENS4_23SM90_TMA_LOAD_MULTICASTENS4_14ComposedLayoutINS4_7SwizzleILi2ELi4ELi3EEENS4_18smem_ptr_flag_bitsILi8EEENSR_INS5_IJNSA_ILi8EEESH_EEENS5_IJSH_SD_EEEEEEEvNS4_8identityESZ_S19_vS1A_EENS_8epilogue10collective6detail29Sm90TmaWarpSpecializedAdapterINS1D_15DefaultEpilogueIaSK_SK_NS1C_6thread17LinearCombinationIaLi1EiiLNS1H_9ScaleType4KindE0ELNS_15FloatRoundStyleE2EaEENS1_15EpilogueDefaultEEEEEvvEEEEvNT_6ParamsE --------------------------
	.section	.nv.constant0._ZN7cutlass13device_kernelINS_4gemm6kernel13GemmUniversalIN4cute5tupleIJiiiiEEENS1_10collective13CollectiveMmaINS1_34MainloopSm90TmaGmmaWarpSpecializedILi18ENS5_IJNS4_1CILi4EEENSA_ILi2EEENSA_ILi1EEEEEENS1_32KernelTmaWarpSpecializedPingpongEEENS5_IJNSA_ILi64EEENSA_ILi128EEESH_EEEaNS5_IJlSD_lEEEaSK_NS4_8TiledMMAINS4_8MMA_AtomIJNS4_4SM904GMMA27MMA_64x128x32_S32S8S8_SS_TNEEEENS4_6LayoutINS5_IJSD_SD_SD_EEENS5_IJNSA_ILi0EEEST_ST_EEEEENS5_IJNS4_10UnderscoreESW_SW_EEEEENS4_23SM90_TMA_LOAD_MULTICASTENS4_14ComposedLayoutINS4_7SwizzleILi2ELi4ELi3EEENS4_18smem_ptr_flag_bitsILi8EEENSR_INS5_IJNSA_ILi8EEESH_EEENS5_IJSH_SD_EEEEEEEvNS4_8identityESZ_S19_vS1A_EENS_8epilogue10collective6detail29Sm90TmaWarpSpecializedAdapterINS1D_15DefaultEpilogueIaSK_SK_NS1C_6thread17LinearCombinationIaLi1EiiLNS1H_9ScaleType4KindE0ELNS_15FloatRoundStyleE2EaEENS1_15EpilogueDefaultEEEEEvvEEEEvNT_6ParamsE,"a",@progbits
	.sectionflags	@""
	.align	4
.nv.constant0._ZN7cutlass13device_kernelINS_4gemm6kernel13GemmUniversalIN4cute5tupleIJiiiiEEENS1_10collective13CollectiveMmaINS1_34MainloopSm90TmaGmmaWarpSpecializedILi18ENS5_IJNS4_1CILi4EEENSA_ILi2EEENSA_ILi1EEEEEENS1_32KernelTmaWarpSpecializedPingpongEEENS5_IJNSA_ILi64EEENSA_ILi128EEESH_EEEaNS5_IJlSD_lEEEaSK_NS4_8TiledMMAINS4_8MMA_AtomIJNS4_4SM904GMMA27MMA_64x128x32_S32S8S8_SS_TNEEEENS4_6LayoutINS5_IJSD_SD_SD_EEENS5_IJNSA_ILi0EEEST_ST_EEEEENS5_IJNS4_10UnderscoreESW_SW_EEEEENS4_23SM90_TMA_LOAD_MULTICASTENS4_14ComposedLayoutINS4_7SwizzleILi2ELi4ELi3EEENS4_18smem_ptr_flag_bitsILi8EEENSR_INS5_IJNSA_ILi8EEESH_EEENS5_IJSH_SD_EEEEEEEvNS4_8identityESZ_S19_vS1A_EENS_8epilogue10collective6detail29Sm90TmaWarpSpecializedAdapterINS1D_15DefaultEpilogueIaSK_SK_NS1C_6thread17LinearCombinationIaLi1EiiLNS1H_9ScaleType4KindE0ELNS_15FloatRoundStyleE2EaEENS1_15EpilogueDefaultEEEEEvvEEEEvNT_6ParamsE:
	.zero		1664


//--------------------- SYMBOLS --------------------------

	.type		.nv.reservedSmem.offset0,@object
	.size		.nv.reservedSmem.offset0,0x4
	.type		__assertfail,@function
